//
// Generated by NVIDIA NVVM Compiler
//
// Compiler Build ID: CL-36424714
// Cuda compilation tools, release 13.0, V13.0.88
// Based on NVVM 20.0.0
//

.version 9.0
.target sm_100
.address_size 64

	// .globl	_Z27flash_attention_forward_f32PKfS0_S0_PfS1_iiiiifb
.extern .shared .align 16 .b8 shared_mem[];

.visible .entry _Z27flash_attention_forward_f32PKfS0_S0_PfS1_iiiiifb(
	.param .u64 .ptr .align 1 _Z27flash_attention_forward_f32PKfS0_S0_PfS1_iiiiifb_param_0,
	.param .u64 .ptr .align 1 _Z27flash_attention_forward_f32PKfS0_S0_PfS1_iiiiifb_param_1,
	.param .u64 .ptr .align 1 _Z27flash_attention_forward_f32PKfS0_S0_PfS1_iiiiifb_param_2,
	.param .u64 .ptr .align 1 _Z27flash_attention_forward_f32PKfS0_S0_PfS1_iiiiifb_param_3,
	.param .u64 .ptr .align 1 _Z27flash_attention_forward_f32PKfS0_S0_PfS1_iiiiifb_param_4,
	.param .u32 _Z27flash_attention_forward_f32PKfS0_S0_PfS1_iiiiifb_param_5,
	.param .u32 _Z27flash_attention_forward_f32PKfS0_S0_PfS1_iiiiifb_param_6,
	.param .u32 _Z27flash_attention_forward_f32PKfS0_S0_PfS1_iiiiifb_param_7,
	.param .u32 _Z27flash_attention_forward_f32PKfS0_S0_PfS1_iiiiifb_param_8,
	.param .u32 _Z27flash_attention_forward_f32PKfS0_S0_PfS1_iiiiifb_param_9,
	.param .f32 _Z27flash_attention_forward_f32PKfS0_S0_PfS1_iiiiifb_param_10,
	.param .u8 _Z27flash_attention_forward_f32PKfS0_S0_PfS1_iiiiifb_param_11
)
{
	.local .align 16 .b8 	__local_depot0[512];
	.reg .b64 	%SP;
	.reg .b64 	%SPL;
	.reg .pred 	%p<96>;
	.reg .b16 	%rs<2>;
	.reg .b32 	%r<376>;
	.reg .b32 	%f<470>;
	.reg .b64 	%rd<80>;

	mov.u64 	%SPL, __local_depot0;
	ld.param.u64 	%rd20, [_Z27flash_attention_forward_f32PKfS0_S0_PfS1_iiiiifb_param_0];
	ld.param.u64 	%rd24, [_Z27flash_attention_forward_f32PKfS0_S0_PfS1_iiiiifb_param_3];
	ld.param.u64 	%rd23, [_Z27flash_attention_forward_f32PKfS0_S0_PfS1_iiiiifb_param_4];
	ld.param.u32 	%r144, [_Z27flash_attention_forward_f32PKfS0_S0_PfS1_iiiiifb_param_7];
	ld.param.u32 	%r145, [_Z27flash_attention_forward_f32PKfS0_S0_PfS1_iiiiifb_param_8];
	ld.param.u32 	%r146, [_Z27flash_attention_forward_f32PKfS0_S0_PfS1_iiiiifb_param_9];
	ld.param.f32 	%f67, [_Z27flash_attention_forward_f32PKfS0_S0_PfS1_iiiiifb_param_10];
	ld.param.s8 	%rs1, [_Z27flash_attention_forward_f32PKfS0_S0_PfS1_iiiiifb_param_11];
	cvta.to.global.u64 	%rd1, %rd24;
	cvta.to.global.u64 	%rd2, %rd23;
	add.u64 	%rd3, %SPL, 0;
	mov.u32 	%r147, %ctaid.x;
	mov.u32 	%r1, %ctaid.y;
	mul.lo.s32 	%r148, %r146, %r144;
	mul.lo.s32 	%r2, %r148, %r1;
	mul.lo.s32 	%r149, %r146, %r145;
	mul.lo.s32 	%r3, %r149, %r1;
	shl.b32 	%r4, %r147, 6;
	add.s32 	%r150, %r4, 64;
	min.s32 	%r5, %r150, %r144;
	sub.s32 	%r6, %r5, %r4;
	mov.u32 	%r7, %tid.x;
	mul.lo.s32 	%r8, %r6, %r146;
	setp.ge.s32 	%p1, %r7, %r8;
	@%p1 bra 	$L__BB0_3;
	mov.u32 	%r9, %ntid.x;
	cvta.to.global.u64 	%rd4, %rd20;
	mov.u32 	%r337, %r7;
$L__BB0_2:
	div.s32 	%r151, %r337, %r146;
	mul.lo.s32 	%r152, %r151, %r146;
	sub.s32 	%r153, %r337, %r152;
	add.s32 	%r154, %r4, %r151;
	add.s32 	%r155, %r153, %r2;
	mad.lo.s32 	%r156, %r154, %r146, %r155;
	mul.wide.s32 	%rd26, %r156, 4;
	add.s64 	%rd27, %rd4, %rd26;
	ld.global.nc.f32 	%f68, [%rd27];
	shl.b32 	%r157, %r337, 2;
	mov.u32 	%r158, shared_mem;
	add.s32 	%r159, %r158, %r157;
	st.shared.f32 	[%r159], %f68;
	add.s32 	%r337, %r337, %r9;
	setp.lt.s32 	%p2, %r337, %r8;
	@%p2 bra 	$L__BB0_2;
$L__BB0_3:
	bar.sync 	0;
	setp.ge.s32 	%p3, %r7, %r6;
	@%p3 bra 	$L__BB0_20;
	mov.u32 	%r12, %ntid.x;
	setp.lt.s32 	%p4, %r146, 1;
	@%p4 bra 	$L__BB0_20;
	add.s32 	%r13, %r146, -1;
	and.b32  	%r14, %r146, 15;
	add.s32 	%r15, %r14, -1;
	and.b32  	%r16, %r146, 7;
	add.s32 	%r17, %r16, -1;
	and.b32  	%r18, %r146, 2147483632;
	and.b32  	%r19, %r146, 3;
	mov.u32 	%r338, %r7;
$L__BB0_6:
	setp.lt.u32 	%p5, %r13, 15;
	div.u32 	%r161, %r338, %r12;
	mul.wide.s32 	%rd28, %r161, 512;
	add.s64 	%rd5, %rd3, %rd28;
	mov.b32 	%r341, 0;
	@%p5 bra 	$L__BB0_9;
	mov.b32 	%r339, 0;
$L__BB0_8:
	.pragma "nounroll";
	mul.wide.u32 	%rd29, %r339, 4;
	add.s64 	%rd30, %rd5, %rd29;
	mov.f32 	%f69, 0f00000000;
	st.local.v4.f32 	[%rd30], {%f69, %f69, %f69, %f69};
	st.local.v4.f32 	[%rd30+16], {%f69, %f69, %f69, %f69};
	st.local.v4.f32 	[%rd30+32], {%f69, %f69, %f69, %f69};
	st.local.v4.f32 	[%rd30+48], {%f69, %f69, %f69, %f69};
	add.s32 	%r339, %r339, 16;
	setp.ne.s32 	%p6, %r339, %r18;
	mov.u32 	%r341, %r18;
	@%p6 bra 	$L__BB0_8;
$L__BB0_9:
	setp.eq.s32 	%p7, %r14, 0;
	@%p7 bra 	$L__BB0_19;
	setp.lt.u32 	%p8, %r15, 7;
	@%p8 bra 	$L__BB0_12;
	mul.wide.u32 	%rd31, %r341, 4;
	add.s64 	%rd32, %rd5, %rd31;
	mov.b32 	%r163, 0;
	st.local.u32 	[%rd32], %r163;
	st.local.u32 	[%rd32+4], %r163;
	st.local.u32 	[%rd32+8], %r163;
	st.local.u32 	[%rd32+12], %r163;
	st.local.u32 	[%rd32+16], %r163;
	st.local.u32 	[%rd32+20], %r163;
	st.local.u32 	[%rd32+24], %r163;
	st.local.u32 	[%rd32+28], %r163;
	add.s32 	%r341, %r341, 8;
$L__BB0_12:
	setp.eq.s32 	%p9, %r16, 0;
	@%p9 bra 	$L__BB0_19;
	setp.lt.u32 	%p10, %r17, 3;
	@%p10 bra 	$L__BB0_15;
	mul.wide.u32 	%rd33, %r341, 4;
	add.s64 	%rd34, %rd5, %rd33;
	mov.b32 	%r164, 0;
	st.local.u32 	[%rd34], %r164;
	st.local.u32 	[%rd34+4], %r164;
	st.local.u32 	[%rd34+8], %r164;
	st.local.u32 	[%rd34+12], %r164;
	add.s32 	%r341, %r341, 4;
$L__BB0_15:
	setp.eq.s32 	%p11, %r19, 0;
	@%p11 bra 	$L__BB0_19;
	setp.eq.s32 	%p12, %r19, 1;
	mul.wide.u32 	%rd35, %r341, 4;
	add.s64 	%rd6, %rd5, %rd35;
	mov.b32 	%r165, 0;
	st.local.u32 	[%rd6], %r165;
	@%p12 bra 	$L__BB0_19;
	setp.eq.s32 	%p13, %r19, 2;
	mov.b32 	%r166, 0;
	st.local.u32 	[%rd6+4], %r166;
	@%p13 bra 	$L__BB0_19;
	mov.b32 	%r167, 0;
	st.local.u32 	[%rd6+8], %r167;
$L__BB0_19:
	add.s32 	%r338, %r338, %r12;
	setp.lt.s32 	%p14, %r338, %r6;
	@%p14 bra 	$L__BB0_6;
$L__BB0_20:
	setp.lt.s32 	%p15, %r145, 1;
	mov.f32 	%f467, 0f00000000;
	mov.f32 	%f466, 0fFF7FFFFF;
	@%p15 bra 	$L__BB0_30;
	shl.b32 	%r169, %r146, 8;
	mov.u32 	%r170, shared_mem;
	add.s32 	%r29, %r170, %r169;
	add.s32 	%r30, %r29, %r169;
	add.s32 	%r31, %r30, %r169;
	add.s32 	%r171, %r145, 63;
	shr.u32 	%r32, %r171, 6;
	mov.u32 	%r33, %ntid.x;
	add.s32 	%r34, %r146, -1;
	and.b32  	%r35, %r146, 7;
	and.b32  	%r36, %r146, 3;
	mul.f32 	%f1, %f67, 0f00000000;
	and.b32  	%r37, %r146, 2147483640;
	and.b32  	%r38, %r146, 1;
	mov.f32 	%f466, 0fFF7FFFFF;
	mov.f32 	%f467, 0f00000000;
	mov.b32 	%r354, 0;
$L__BB0_22:
	setp.ne.s16 	%p16, %rs1, 0;
	shl.b32 	%r82, %r354, 6;
	add.s32 	%r172, %r82, 64;
	min.s32 	%r83, %r145, %r172;
	and.b32  	%r84, %r83, 3;
	and.b32  	%r85, %r83, 7;
	add.s32 	%r86, %r85, -1;
	sub.s32 	%r87, %r83, %r82;
	add.s32 	%r88, %r87, -1;
	and.b32  	%r89, %r83, 15;
	setp.ge.s32 	%p17, %r82, %r5;
	and.pred  	%p18, %p16, %p17;
	@%p18 bra 	$L__BB0_125;
	mul.lo.s32 	%r90, %r87, %r146;
	setp.ge.s32 	%p19, %r7, %r90;
	@%p19 bra 	$L__BB0_26;
	mov.u32 	%r355, %r7;
$L__BB0_25:
	ld.param.u64 	%rd77, [_Z27flash_attention_forward_f32PKfS0_S0_PfS1_iiiiifb_param_1];
	div.s32 	%r173, %r355, %r146;
	mul.lo.s32 	%r174, %r173, %r146;
	sub.s32 	%r175, %r355, %r174;
	add.s32 	%r176, %r82, %r173;
	add.s32 	%r177, %r175, %r3;
	mad.lo.s32 	%r178, %r176, %r146, %r177;
	cvta.to.global.u64 	%rd36, %rd77;
	mul.wide.s32 	%rd37, %r178, 4;
	add.s64 	%rd38, %rd36, %rd37;
	ld.global.nc.f32 	%f74, [%rd38];
	shl.b32 	%r179, %r355, 2;
	add.s32 	%r180, %r29, %r179;
	st.shared.f32 	[%r180], %f74;
	add.s32 	%r355, %r355, %r33;
	setp.lt.s32 	%p20, %r355, %r90;
	@%p20 bra 	$L__BB0_25;
$L__BB0_26:
	bar.sync 	0;
	@%p19 bra 	$L__BB0_29;
	mov.u32 	%r356, %r7;
$L__BB0_28:
	ld.param.u64 	%rd78, [_Z27flash_attention_forward_f32PKfS0_S0_PfS1_iiiiifb_param_2];
	div.s32 	%r181, %r356, %r146;
	mul.lo.s32 	%r182, %r181, %r146;
	sub.s32 	%r183, %r356, %r182;
	add.s32 	%r184, %r82, %r181;
	add.s32 	%r185, %r183, %r3;
	mad.lo.s32 	%r186, %r184, %r146, %r185;
	cvta.to.global.u64 	%rd39, %rd78;
	mul.wide.s32 	%rd40, %r186, 4;
	add.s64 	%rd41, %rd39, %rd40;
	ld.global.nc.f32 	%f75, [%rd41];
	shl.b32 	%r187, %r356, 2;
	add.s32 	%r188, %r30, %r187;
	st.shared.f32 	[%r188], %f75;
	add.s32 	%r356, %r356, %r33;
	setp.lt.s32 	%p22, %r356, %r90;
	@%p22 bra 	$L__BB0_28;
$L__BB0_29:
	bar.sync 	0;
	mul.lo.s32 	%r95, %r87, %r6;
	setp.ge.s32 	%p23, %r7, %r95;
	@%p23 bra 	$L__BB0_84;
	bra.uni 	$L__BB0_67;
$L__BB0_30:
	setp.ge.s32 	%p68, %r7, %r6;
	@%p68 bra 	$L__BB0_66;
	mov.u32 	%r39, %ntid.x;
	setp.lt.s32 	%p69, %r146, 1;
	setp.lt.f32 	%p70, %f467, 0f00800000;
	mul.f32 	%f348, %f467, 0f4B000000;
	selp.f32 	%f349, %f348, %f467, %p70;
	selp.f32 	%f350, 0fC1B80000, 0f00000000, %p70;
	mov.b32 	%r319, %f349;
	add.s32 	%r320, %r319, -1059760811;
	and.b32  	%r321, %r320, -8388608;
	sub.s32 	%r322, %r319, %r321;
	mov.b32 	%f351, %r322;
	cvt.rn.f32.s32 	%f352, %r321;
	fma.rn.f32 	%f353, %f352, 0f34000000, %f350;
	add.f32 	%f354, %f351, 0fBF800000;
	fma.rn.f32 	%f355, %f354, 0fBE055027, 0f3E1039F6;
	fma.rn.f32 	%f356, %f355, %f354, 0fBDF8CDCC;
	fma.rn.f32 	%f357, %f356, %f354, 0f3E0F2955;
	fma.rn.f32 	%f358, %f357, %f354, 0fBE2AD8B9;
	fma.rn.f32 	%f359, %f358, %f354, 0f3E4CED0B;
	fma.rn.f32 	%f360, %f359, %f354, 0fBE7FFF22;
	fma.rn.f32 	%f361, %f360, %f354, 0f3EAAAA78;
	fma.rn.f32 	%f362, %f361, %f354, 0fBF000000;
	mul.f32 	%f363, %f354, %f362;
	fma.rn.f32 	%f364, %f363, %f354, %f354;
	fma.rn.f32 	%f365, %f353, 0f3F317218, %f364;
	setp.gt.u32 	%p71, %r319, 2139095039;
	fma.rn.f32 	%f366, %f349, 0f7F800000, 0f7F800000;
	selp.f32 	%f367, %f366, %f365, %p71;
	setp.eq.f32 	%p72, %f349, 0f00000000;
	selp.f32 	%f368, 0fFF800000, %f367, %p72;
	add.f32 	%f4, %f466, %f368;
	mul.lo.s32 	%r40, %r144, %r1;
	@%p69 bra 	$L__BB0_63;
	setp.ne.s64 	%p75, %rd23, 0;
	@%p75 bra 	$L__BB0_48;
	add.s32 	%r41, %r146, -1;
	and.b32  	%r42, %r146, 15;
	add.s32 	%r43, %r42, -1;
	and.b32  	%r44, %r146, 7;
	add.s32 	%r45, %r44, -1;
	and.b32  	%r46, %r146, 2147483632;
	and.b32  	%r47, %r146, 3;
	neg.s32 	%r48, %r46;
	add.s64 	%rd7, %rd3, 32;
	add.s64 	%rd8, %rd1, 32;
$L__BB0_34:
	setp.lt.u32 	%p86, %r41, 15;
	div.u32 	%r50, %r7, %r39;
	add.s32 	%r333, %r4, %r7;
	mad.lo.s32 	%r51, %r333, %r146, %r2;
	mov.b32 	%r347, 0;
	@%p86 bra 	$L__BB0_37;
	mul.wide.s32 	%rd63, %r50, 512;
	add.s64 	%rd79, %rd7, %rd63;
	mov.u32 	%r344, %r51;
	mov.u32 	%r345, %r48;
$L__BB0_36:
	.pragma "nounroll";
	mul.wide.s32 	%rd64, %r344, 4;
	add.s64 	%rd65, %rd8, %rd64;
	ld.local.v4.f32 	{%f400, %f401, %f402, %f403}, [%rd79+-32];
	st.global.f32 	[%rd65+-32], %f400;
	st.global.f32 	[%rd65+-28], %f401;
	st.global.f32 	[%rd65+-24], %f402;
	st.global.f32 	[%rd65+-20], %f403;
	ld.local.v4.f32 	{%f404, %f405, %f406, %f407}, [%rd79+-16];
	st.global.f32 	[%rd65+-16], %f404;
	st.global.f32 	[%rd65+-12], %f405;
	st.global.f32 	[%rd65+-8], %f406;
	st.global.f32 	[%rd65+-4], %f407;
	ld.local.v4.f32 	{%f408, %f409, %f410, %f411}, [%rd79];
	st.global.f32 	[%rd65], %f408;
	st.global.f32 	[%rd65+4], %f409;
	st.global.f32 	[%rd65+8], %f410;
	st.global.f32 	[%rd65+12], %f411;
	ld.local.v4.f32 	{%f412, %f413, %f414, %f415}, [%rd79+16];
	st.global.f32 	[%rd65+16], %f412;
	st.global.f32 	[%rd65+20], %f413;
	st.global.f32 	[%rd65+24], %f414;
	st.global.f32 	[%rd65+28], %f415;
	add.s32 	%r345, %r345, 16;
	add.s64 	%rd79, %rd79, 64;
	add.s32 	%r344, %r344, 16;
	setp.ne.s32 	%p87, %r345, 0;
	mov.u32 	%r347, %r46;
	@%p87 bra 	$L__BB0_36;
$L__BB0_37:
	setp.eq.s32 	%p88, %r42, 0;
	@%p88 bra 	$L__BB0_47;
	mul.wide.s32 	%rd66, %r50, 512;
	add.s64 	%rd12, %rd3, %rd66;
	setp.lt.u32 	%p89, %r43, 7;
	@%p89 bra 	$L__BB0_40;
	mul.wide.u32 	%rd67, %r347, 4;
	add.s64 	%rd68, %rd12, %rd67;
	ld.local.f32 	%f416, [%rd68];
	add.s32 	%r334, %r51, %r347;
	mul.wide.s32 	%rd69, %r334, 4;
	add.s64 	%rd70, %rd1, %rd69;
	st.global.f32 	[%rd70], %f416;
	ld.local.f32 	%f417, [%rd68+4];
	st.global.f32 	[%rd70+4], %f417;
	ld.local.f32 	%f418, [%rd68+8];
	st.global.f32 	[%rd70+8], %f418;
	ld.local.f32 	%f419, [%rd68+12];
	st.global.f32 	[%rd70+12], %f419;
	ld.local.f32 	%f420, [%rd68+16];
	st.global.f32 	[%rd70+16], %f420;
	ld.local.f32 	%f421, [%rd68+20];
	st.global.f32 	[%rd70+20], %f421;
	ld.local.f32 	%f422, [%rd68+24];
	st.global.f32 	[%rd70+24], %f422;
	ld.local.f32 	%f423, [%rd68+28];
	st.global.f32 	[%rd70+28], %f423;
	add.s32 	%r347, %r347, 8;
$L__BB0_40:
	setp.eq.s32 	%p90, %r44, 0;
	@%p90 bra 	$L__BB0_47;
	setp.lt.u32 	%p91, %r45, 3;
	@%p91 bra 	$L__BB0_43;
	mul.wide.u32 	%rd71, %r347, 4;
	add.s64 	%rd72, %rd12, %rd71;
	ld.local.f32 	%f424, [%rd72];
	add.s32 	%r335, %r51, %r347;
	mul.wide.s32 	%rd73, %r335, 4;
	add.s64 	%rd74, %rd1, %rd73;
	st.global.f32 	[%rd74], %f424;
	ld.local.f32 	%f425, [%rd72+4];
	st.global.f32 	[%rd74+4], %f425;
	ld.local.f32 	%f426, [%rd72+8];
	st.global.f32 	[%rd74+8], %f426;
	ld.local.f32 	%f427, [%rd72+12];
	st.global.f32 	[%rd74+12], %f427;
	add.s32 	%r347, %r347, 4;
$L__BB0_43:
	setp.eq.s32 	%p92, %r47, 0;
	@%p92 bra 	$L__BB0_47;
	setp.eq.s32 	%p93, %r47, 1;
	mul.wide.u32 	%rd75, %r347, 4;
	add.s64 	%rd13, %rd12, %rd75;
	ld.local.f32 	%f428, [%rd13];
	add.s32 	%r336, %r51, %r347;
	mul.wide.s32 	%rd76, %r336, 4;
	add.s64 	%rd14, %rd1, %rd76;
	st.global.f32 	[%rd14], %f428;
	@%p93 bra 	$L__BB0_47;
	setp.eq.s32 	%p94, %r47, 2;
	ld.local.f32 	%f429, [%rd13+4];
	st.global.f32 	[%rd14+4], %f429;
	@%p94 bra 	$L__BB0_47;
	ld.local.f32 	%f430, [%rd13+8];
	st.global.f32 	[%rd14+8], %f430;
$L__BB0_47:
	add.s32 	%r7, %r7, %r39;
	setp.lt.s32 	%p95, %r7, %r6;
	@%p95 bra 	$L__BB0_34;
	bra.uni 	$L__BB0_66;
$L__BB0_48:
	add.s32 	%r62, %r146, -1;
	and.b32  	%r63, %r146, 15;
	add.s32 	%r64, %r63, -1;
	and.b32  	%r65, %r146, 7;
	add.s32 	%r66, %r65, -1;
	and.b32  	%r67, %r146, 2147483632;
	and.b32  	%r68, %r146, 3;
$L__BB0_49:
	setp.lt.u32 	%p76, %r62, 15;
	div.u32 	%r325, %r7, %r39;
	mul.wide.s32 	%rd46, %r325, 512;
	add.s64 	%rd15, %rd3, %rd46;
	add.s32 	%r70, %r4, %r7;
	mad.lo.s32 	%r71, %r70, %r146, %r2;
	mov.b32 	%r352, 0;
	@%p76 bra 	$L__BB0_52;
	mov.b32 	%r350, 0;
$L__BB0_51:
	.pragma "nounroll";
	mul.wide.u32 	%rd47, %r350, 4;
	add.s64 	%rd48, %rd15, %rd47;
	ld.local.v4.f32 	{%f369, %f370, %f371, %f372}, [%rd48];
	add.s32 	%r327, %r71, %r350;
	mul.wide.s32 	%rd49, %r327, 4;
	add.s64 	%rd50, %rd1, %rd49;
	st.global.f32 	[%rd50], %f369;
	st.global.f32 	[%rd50+4], %f370;
	st.global.f32 	[%rd50+8], %f371;
	st.global.f32 	[%rd50+12], %f372;
	ld.local.v4.f32 	{%f373, %f374, %f375, %f376}, [%rd48+16];
	st.global.f32 	[%rd50+16], %f373;
	st.global.f32 	[%rd50+20], %f374;
	st.global.f32 	[%rd50+24], %f375;
	st.global.f32 	[%rd50+28], %f376;
	ld.local.v4.f32 	{%f377, %f378, %f379, %f380}, [%rd48+32];
	st.global.f32 	[%rd50+32], %f377;
	st.global.f32 	[%rd50+36], %f378;
	st.global.f32 	[%rd50+40], %f379;
	st.global.f32 	[%rd50+44], %f380;
	ld.local.v4.f32 	{%f381, %f382, %f383, %f384}, [%rd48+48];
	st.global.f32 	[%rd50+48], %f381;
	st.global.f32 	[%rd50+52], %f382;
	st.global.f32 	[%rd50+56], %f383;
	st.global.f32 	[%rd50+60], %f384;
	add.s32 	%r350, %r350, 16;
	setp.ne.s32 	%p77, %r350, %r67;
	mov.u32 	%r352, %r67;
	@%p77 bra 	$L__BB0_51;
$L__BB0_52:
	setp.eq.s32 	%p78, %r63, 0;
	@%p78 bra 	$L__BB0_62;
	setp.lt.u32 	%p79, %r64, 7;
	@%p79 bra 	$L__BB0_55;
	mul.wide.u32 	%rd51, %r352, 4;
	add.s64 	%rd52, %rd15, %rd51;
	ld.local.f32 	%f385, [%rd52];
	add.s32 	%r328, %r71, %r352;
	mul.wide.s32 	%rd53, %r328, 4;
	add.s64 	%rd54, %rd1, %rd53;
	st.global.f32 	[%rd54], %f385;
	ld.local.f32 	%f386, [%rd52+4];
	st.global.f32 	[%rd54+4], %f386;
	ld.local.f32 	%f387, [%rd52+8];
	st.global.f32 	[%rd54+8], %f387;
	ld.local.f32 	%f388, [%rd52+12];
	st.global.f32 	[%rd54+12], %f388;
	ld.local.f32 	%f389, [%rd52+16];
	st.global.f32 	[%rd54+16], %f389;
	ld.local.f32 	%f390, [%rd52+20];
	st.global.f32 	[%rd54+20], %f390;
	ld.local.f32 	%f391, [%rd52+24];
	st.global.f32 	[%rd54+24], %f391;
	ld.local.f32 	%f392, [%rd52+28];
	st.global.f32 	[%rd54+28], %f392;
	add.s32 	%r352, %r352, 8;
$L__BB0_55:
	setp.eq.s32 	%p80, %r65, 0;
	@%p80 bra 	$L__BB0_62;
	setp.lt.u32 	%p81, %r66, 3;
	@%p81 bra 	$L__BB0_58;
	mul.wide.u32 	%rd55, %r352, 4;
	add.s64 	%rd56, %rd15, %rd55;
	ld.local.f32 	%f393, [%rd56];
	add.s32 	%r329, %r71, %r352;
	mul.wide.s32 	%rd57, %r329, 4;
	add.s64 	%rd58, %rd1, %rd57;
	st.global.f32 	[%rd58], %f393;
	ld.local.f32 	%f394, [%rd56+4];
	st.global.f32 	[%rd58+4], %f394;
	ld.local.f32 	%f395, [%rd56+8];
	st.global.f32 	[%rd58+8], %f395;
	ld.local.f32 	%f396, [%rd56+12];
	st.global.f32 	[%rd58+12], %f396;
	add.s32 	%r352, %r352, 4;
$L__BB0_58:
	setp.eq.s32 	%p82, %r68, 0;
	@%p82 bra 	$L__BB0_62;
	setp.eq.s32 	%p83, %r68, 1;
	mul.wide.u32 	%rd59, %r352, 4;
	add.s64 	%rd16, %rd15, %rd59;
	ld.local.f32 	%f397, [%rd16];
	add.s32 	%r330, %r71, %r352;
	mul.wide.s32 	%rd60, %r330, 4;
	add.s64 	%rd17, %rd1, %rd60;
	st.global.f32 	[%rd17], %f397;
	@%p83 bra 	$L__BB0_62;
	setp.eq.s32 	%p84, %r68, 2;
	ld.local.f32 	%f398, [%rd16+4];
	st.global.f32 	[%rd17+4], %f398;
	@%p84 bra 	$L__BB0_62;
	ld.local.f32 	%f399, [%rd16+8];
	st.global.f32 	[%rd17+8], %f399;
$L__BB0_62:
	add.s32 	%r331, %r70, %r40;
	mul.wide.s32 	%rd61, %r331, 4;
	add.s64 	%rd62, %rd2, %rd61;
	st.global.f32 	[%rd62], %f4;
	add.s32 	%r7, %r7, %r39;
	setp.lt.s32 	%p85, %r7, %r6;
	@%p85 bra 	$L__BB0_49;
	bra.uni 	$L__BB0_66;
$L__BB0_63:
	setp.eq.s64 	%p73, %rd23, 0;
	@%p73 bra 	$L__BB0_66;
	add.s32 	%r80, %r40, %r4;
$L__BB0_65:
	add.s32 	%r323, %r80, %r7;
	mul.wide.s32 	%rd44, %r323, 4;
	add.s64 	%rd45, %rd2, %rd44;
	st.global.f32 	[%rd45], %f4;
	add.s32 	%r7, %r7, %r39;
	setp.lt.s32 	%p74, %r7, %r6;
	@%p74 bra 	$L__BB0_65;
$L__BB0_66:
	ret;
$L__BB0_67:
	setp.gt.s32 	%p24, %r146, 0;
	mov.u32 	%r362, %r7;
	@%p24 bra 	$L__BB0_68;
	bra.uni 	$L__BB0_83;
$L__BB0_68:
	mov.u32 	%r357, %r7;
$L__BB0_69:
	setp.eq.s16 	%p28, %rs1, 0;
	div.s32 	%r200, %r357, %r87;
	mul.lo.s32 	%r201, %r200, %r87;
	sub.s32 	%r98, %r357, %r201;
	add.s32 	%r203, %r4, %r200;
	add.s32 	%r204, %r82, %r98;
	setp.le.s32 	%p29, %r204, %r203;
	or.pred  	%p30, %p28, %p29;
	mov.f32 	%f436, 0fFF7FFFFF;
	@%p30 bra 	$L__BB0_71;
$L__BB0_70:
	shl.b32 	%r236, %r200, 6;
	add.s32 	%r237, %r236, %r98;
	shl.b32 	%r238, %r237, 2;
	add.s32 	%r239, %r31, %r238;
	st.shared.f32 	[%r239], %f436;
	add.s32 	%r357, %r357, %r33;
	setp.lt.s32 	%p38, %r357, %r95;
	@%p38 bra 	$L__BB0_69;
	bra.uni 	$L__BB0_84;
$L__BB0_71:
	setp.lt.u32 	%p31, %r34, 7;
	mul.lo.s32 	%r102, %r200, %r146;
	mul.lo.s32 	%r103, %r98, %r146;
	mov.f32 	%f443, 0f00000000;
	mov.b32 	%r360, 0;
	@%p31 bra 	$L__BB0_74;
	mov.f32 	%f443, 0f00000000;
	mov.b32 	%r358, 0;
$L__BB0_73:
	.pragma "nounroll";
	add.s32 	%r207, %r358, %r102;
	shl.b32 	%r208, %r207, 2;
	mov.u32 	%r209, shared_mem;
	add.s32 	%r210, %r209, %r208;
	ld.shared.f32 	%f82, [%r210];
	add.s32 	%r211, %r358, %r103;
	shl.b32 	%r212, %r211, 2;
	add.s32 	%r213, %r29, %r212;
	ld.shared.f32 	%f83, [%r213];
	fma.rn.f32 	%f84, %f82, %f83, %f443;
	ld.shared.f32 	%f85, [%r210+4];
	ld.shared.f32 	%f86, [%r213+4];
	fma.rn.f32 	%f87, %f85, %f86, %f84;
	ld.shared.f32 	%f88, [%r210+8];
	ld.shared.f32 	%f89, [%r213+8];
	fma.rn.f32 	%f90, %f88, %f89, %f87;
	ld.shared.f32 	%f91, [%r210+12];
	ld.shared.f32 	%f92, [%r213+12];
	fma.rn.f32 	%f93, %f91, %f92, %f90;
	ld.shared.f32 	%f94, [%r210+16];
	ld.shared.f32 	%f95, [%r213+16];
	fma.rn.f32 	%f96, %f94, %f95, %f93;
	ld.shared.f32 	%f97, [%r210+20];
	ld.shared.f32 	%f98, [%r213+20];
	fma.rn.f32 	%f99, %f97, %f98, %f96;
	ld.shared.f32 	%f100, [%r210+24];
	ld.shared.f32 	%f101, [%r213+24];
	fma.rn.f32 	%f102, %f100, %f101, %f99;
	ld.shared.f32 	%f103, [%r210+28];
	ld.shared.f32 	%f104, [%r213+28];
	fma.rn.f32 	%f443, %f103, %f104, %f102;
	add.s32 	%r358, %r358, 8;
	setp.eq.s32 	%p32, %r358, %r37;
	mov.u32 	%r360, %r37;
	@%p32 bra 	$L__BB0_74;
	bra.uni 	$L__BB0_73;
$L__BB0_74:
	setp.eq.s32 	%p33, %r35, 0;
	@%p33 bra 	$L__BB0_82;
	add.s32 	%r214, %r35, -1;
	setp.lt.u32 	%p34, %r214, 3;
	@%p34 bra 	$L__BB0_77;
	add.s32 	%r215, %r360, %r102;
	shl.b32 	%r216, %r215, 2;
	mov.u32 	%r217, shared_mem;
	add.s32 	%r218, %r217, %r216;
	ld.shared.f32 	%f106, [%r218];
	add.s32 	%r219, %r360, %r103;
	shl.b32 	%r220, %r219, 2;
	add.s32 	%r221, %r29, %r220;
	ld.shared.f32 	%f107, [%r221];
	fma.rn.f32 	%f108, %f106, %f107, %f443;
	ld.shared.f32 	%f109, [%r218+4];
	ld.shared.f32 	%f110, [%r221+4];
	fma.rn.f32 	%f111, %f109, %f110, %f108;
	ld.shared.f32 	%f112, [%r218+8];
	ld.shared.f32 	%f113, [%r221+8];
	fma.rn.f32 	%f114, %f112, %f113, %f111;
	ld.shared.f32 	%f115, [%r218+12];
	ld.shared.f32 	%f116, [%r221+12];
	fma.rn.f32 	%f443, %f115, %f116, %f114;
	add.s32 	%r360, %r360, 4;
$L__BB0_77:
	setp.eq.s32 	%p35, %r36, 0;
	@%p35 bra 	$L__BB0_82;
	setp.eq.s32 	%p36, %r36, 1;
	@%p36 bra 	$L__BB0_80;
	add.s32 	%r222, %r360, %r102;
	shl.b32 	%r223, %r222, 2;
	mov.u32 	%r224, shared_mem;
	add.s32 	%r225, %r224, %r223;
	ld.shared.f32 	%f118, [%r225];
	add.s32 	%r226, %r360, %r103;
	shl.b32 	%r227, %r226, 2;
	add.s32 	%r228, %r29, %r227;
	ld.shared.f32 	%f119, [%r228];
	fma.rn.f32 	%f120, %f118, %f119, %f443;
	ld.shared.f32 	%f121, [%r225+4];
	ld.shared.f32 	%f122, [%r228+4];
	fma.rn.f32 	%f443, %f121, %f122, %f120;
	add.s32 	%r360, %r360, 2;
$L__BB0_80:
	setp.eq.s32 	%p37, %r38, 0;
	@%p37 bra 	$L__BB0_82;
	add.s32 	%r229, %r360, %r102;
	shl.b32 	%r230, %r229, 2;
	mov.u32 	%r231, shared_mem;
	add.s32 	%r232, %r231, %r230;
	ld.shared.f32 	%f123, [%r232];
	add.s32 	%r233, %r360, %r103;
	shl.b32 	%r234, %r233, 2;
	add.s32 	%r235, %r29, %r234;
	ld.shared.f32 	%f124, [%r235];
	fma.rn.f32 	%f443, %f123, %f124, %f443;
$L__BB0_82:
	mul.f32 	%f436, %f67, %f443;
	bra.uni 	$L__BB0_70;
$L__BB0_83:
	setp.eq.s16 	%p25, %rs1, 0;
	div.s32 	%r189, %r362, %r87;
	mul.lo.s32 	%r191, %r189, %r87;
	sub.s32 	%r192, %r362, %r191;
	add.s32 	%r194, %r4, %r189;
	add.s32 	%r195, %r82, %r192;
	setp.le.s32 	%p26, %r195, %r194;
	selp.f32 	%f76, %f1, 0fFF7FFFFF, %p26;
	selp.f32 	%f77, %f1, %f76, %p25;
	shl.b32 	%r196, %r189, 6;
	add.s32 	%r197, %r196, %r192;
	shl.b32 	%r198, %r197, 2;
	add.s32 	%r199, %r31, %r198;
	st.shared.f32 	[%r199], %f77;
	add.s32 	%r362, %r362, %r33;
	setp.lt.s32 	%p27, %r362, %r95;
	@%p27 bra 	$L__BB0_83;
$L__BB0_84:
	setp.ge.s32 	%p39, %r7, %r6;
	bar.sync 	0;
	@%p39 bra 	$L__BB0_124;
	sub.s32 	%r111, %r87, %r89;
	sub.s32 	%r112, %r87, %r84;
	sub.s32 	%r113, %r87, %r85;
	and.b32  	%r114, %r83, 1;
	mov.u32 	%r363, %r7;
	mov.f32 	%f445, %f466;
$L__BB0_86:
	setp.lt.s32 	%p40, %r87, 1;
	mov.f32 	%f453, 0fFF7FFFFF;
	@%p40 bra 	$L__BB0_100;
	setp.lt.u32 	%p41, %r88, 15;
	shl.b32 	%r116, %r363, 6;
	mov.f32 	%f453, 0fFF7FFFFF;
	mov.b32 	%r366, 0;
	@%p41 bra 	$L__BB0_90;
	mov.f32 	%f453, 0fFF7FFFFF;
	mov.b32 	%r364, 0;
$L__BB0_89:
	.pragma "nounroll";
	add.s32 	%r242, %r116, %r364;
	shl.b32 	%r243, %r242, 2;
	add.s32 	%r244, %r31, %r243;
	ld.shared.v4.f32 	{%f129, %f130, %f131, %f132}, [%r244];
	max.f32 	%f133, %f453, %f129;
	max.f32 	%f134, %f133, %f130;
	max.f32 	%f135, %f134, %f131;
	max.f32 	%f136, %f135, %f132;
	ld.shared.v4.f32 	{%f137, %f138, %f139, %f140}, [%r244+16];
	max.f32 	%f141, %f136, %f137;
	max.f32 	%f142, %f141, %f138;
	max.f32 	%f143, %f142, %f139;
	max.f32 	%f144, %f143, %f140;
	ld.shared.v4.f32 	{%f145, %f146, %f147, %f148}, [%r244+32];
	max.f32 	%f149, %f144, %f145;
	max.f32 	%f150, %f149, %f146;
	max.f32 	%f151, %f150, %f147;
	max.f32 	%f152, %f151, %f148;
	ld.shared.v4.f32 	{%f153, %f154, %f155, %f156}, [%r244+48];
	max.f32 	%f157, %f152, %f153;
	max.f32 	%f158, %f157, %f154;
	max.f32 	%f159, %f158, %f155;
	max.f32 	%f453, %f159, %f156;
	add.s32 	%r364, %r364, 16;
	setp.ne.s32 	%p42, %r364, %r111;
	mov.u32 	%r366, %r111;
	@%p42 bra 	$L__BB0_89;
$L__BB0_90:
	setp.eq.s32 	%p43, %r89, 0;
	@%p43 bra 	$L__BB0_100;
	add.s32 	%r245, %r89, -1;
	setp.lt.u32 	%p44, %r245, 7;
	@%p44 bra 	$L__BB0_93;
	add.s32 	%r246, %r116, %r366;
	shl.b32 	%r247, %r246, 2;
	add.s32 	%r248, %r31, %r247;
	ld.shared.f32 	%f161, [%r248];
	max.f32 	%f162, %f453, %f161;
	ld.shared.f32 	%f163, [%r248+4];
	max.f32 	%f164, %f162, %f163;
	ld.shared.f32 	%f165, [%r248+8];
	max.f32 	%f166, %f164, %f165;
	ld.shared.f32 	%f167, [%r248+12];
	max.f32 	%f168, %f166, %f167;
	ld.shared.f32 	%f169, [%r248+16];
	max.f32 	%f170, %f168, %f169;
	ld.shared.f32 	%f171, [%r248+20];
	max.f32 	%f172, %f170, %f171;
	ld.shared.f32 	%f173, [%r248+24];
	max.f32 	%f174, %f172, %f173;
	ld.shared.f32 	%f175, [%r248+28];
	max.f32 	%f453, %f174, %f175;
	add.s32 	%r366, %r366, 8;
$L__BB0_93:
	setp.eq.s32 	%p45, %r85, 0;
	@%p45 bra 	$L__BB0_100;
	setp.lt.u32 	%p46, %r86, 3;
	@%p46 bra 	$L__BB0_96;
	add.s32 	%r249, %r116, %r366;
	shl.b32 	%r250, %r249, 2;
	add.s32 	%r251, %r31, %r250;
	ld.shared.f32 	%f177, [%r251];
	max.f32 	%f178, %f453, %f177;
	ld.shared.f32 	%f179, [%r251+4];
	max.f32 	%f180, %f178, %f179;
	ld.shared.f32 	%f181, [%r251+8];
	max.f32 	%f182, %f180, %f181;
	ld.shared.f32 	%f183, [%r251+12];
	max.f32 	%f453, %f182, %f183;
	add.s32 	%r366, %r366, 4;
$L__BB0_96:
	setp.eq.s32 	%p47, %r84, 0;
	@%p47 bra 	$L__BB0_100;
	setp.eq.s32 	%p48, %r84, 1;
	add.s32 	%r252, %r116, %r366;
	shl.b32 	%r253, %r252, 2;
	add.s32 	%r124, %r31, %r253;
	ld.shared.f32 	%f184, [%r124];
	max.f32 	%f453, %f453, %f184;
	@%p48 bra 	$L__BB0_100;
	setp.eq.s32 	%p49, %r84, 2;
	ld.shared.f32 	%f185, [%r124+4];
	max.f32 	%f453, %f453, %f185;
	@%p49 bra 	$L__BB0_100;
	ld.shared.f32 	%f186, [%r124+8];
	max.f32 	%f453, %f453, %f186;
$L__BB0_100:
	max.f32 	%f466, %f445, %f453;
	mov.f32 	%f457, 0f00000000;
	@%p40 bra 	$L__BB0_108;
	setp.lt.u32 	%p51, %r88, 3;
	shl.b32 	%r125, %r363, 6;
	mov.f32 	%f457, 0f00000000;
	mov.b32 	%r369, 0;
	@%p51 bra 	$L__BB0_104;
	mov.f32 	%f457, 0f00000000;
	mov.b32 	%r368, 0;
$L__BB0_103:
	add.s32 	%r256, %r125, %r368;
	shl.b32 	%r257, %r256, 2;
	add.s32 	%r258, %r31, %r257;
	ld.shared.v4.f32 	{%f191, %f192, %f193, %f194}, [%r258];
	sub.f32 	%f195, %f191, %f466;
	fma.rn.f32 	%f196, %f195, 0f3BBB989D, 0f3F000000;
	cvt.sat.f32.f32 	%f197, %f196;
	mov.f32 	%f198, 0f4B400001;
	mov.f32 	%f199, 0f437C0000;
	fma.rm.f32 	%f200, %f197, %f199, %f198;
	add.f32 	%f201, %f200, 0fCB40007F;
	neg.f32 	%f202, %f201;
	fma.rn.f32 	%f203, %f195, 0f3FB8AA3B, %f202;
	fma.rn.f32 	%f204, %f195, 0f32A57060, %f203;
	mov.b32 	%r259, %f200;
	shl.b32 	%r260, %r259, 23;
	mov.b32 	%f205, %r260;
	ex2.approx.ftz.f32 	%f206, %f204;
	mul.f32 	%f207, %f206, %f205;
	add.f32 	%f208, %f457, %f207;
	sub.f32 	%f209, %f192, %f466;
	fma.rn.f32 	%f210, %f209, 0f3BBB989D, 0f3F000000;
	cvt.sat.f32.f32 	%f211, %f210;
	fma.rm.f32 	%f212, %f211, %f199, %f198;
	add.f32 	%f213, %f212, 0fCB40007F;
	neg.f32 	%f214, %f213;
	fma.rn.f32 	%f215, %f209, 0f3FB8AA3B, %f214;
	fma.rn.f32 	%f216, %f209, 0f32A57060, %f215;
	mov.b32 	%r261, %f212;
	shl.b32 	%r262, %r261, 23;
	mov.b32 	%f217, %r262;
	ex2.approx.ftz.f32 	%f218, %f216;
	mul.f32 	%f219, %f218, %f217;
	add.f32 	%f220, %f208, %f219;
	sub.f32 	%f221, %f193, %f466;
	fma.rn.f32 	%f222, %f221, 0f3BBB989D, 0f3F000000;
	cvt.sat.f32.f32 	%f223, %f222;
	fma.rm.f32 	%f224, %f223, %f199, %f198;
	add.f32 	%f225, %f224, 0fCB40007F;
	neg.f32 	%f226, %f225;
	fma.rn.f32 	%f227, %f221, 0f3FB8AA3B, %f226;
	fma.rn.f32 	%f228, %f221, 0f32A57060, %f227;
	mov.b32 	%r263, %f224;
	shl.b32 	%r264, %r263, 23;
	mov.b32 	%f229, %r264;
	ex2.approx.ftz.f32 	%f230, %f228;
	mul.f32 	%f231, %f230, %f229;
	add.f32 	%f232, %f220, %f231;
	sub.f32 	%f233, %f194, %f466;
	fma.rn.f32 	%f234, %f233, 0f3BBB989D, 0f3F000000;
	cvt.sat.f32.f32 	%f235, %f234;
	fma.rm.f32 	%f236, %f235, %f199, %f198;
	add.f32 	%f237, %f236, 0fCB40007F;
	neg.f32 	%f238, %f237;
	fma.rn.f32 	%f239, %f233, 0f3FB8AA3B, %f238;
	fma.rn.f32 	%f240, %f233, 0f32A57060, %f239;
	mov.b32 	%r265, %f236;
	shl.b32 	%r266, %r265, 23;
	mov.b32 	%f241, %r266;
	ex2.approx.ftz.f32 	%f242, %f240;
	mul.f32 	%f243, %f242, %f241;
	st.shared.v4.f32 	[%r258], {%f207, %f219, %f231, %f243};
	add.f32 	%f457, %f232, %f243;
	add.s32 	%r368, %r368, 4;
	setp.ne.s32 	%p52, %r368, %r112;
	mov.u32 	%r369, %r112;
	@%p52 bra 	$L__BB0_103;
$L__BB0_104:
	setp.eq.s32 	%p53, %r84, 0;
	@%p53 bra 	$L__BB0_108;
	setp.eq.s32 	%p54, %r84, 1;
	add.s32 	%r267, %r125, %r369;
	shl.b32 	%r268, %r267, 2;
	add.s32 	%r129, %r31, %r268;
	ld.shared.f32 	%f244, [%r129];
	sub.f32 	%f245, %f244, %f466;
	fma.rn.f32 	%f246, %f245, 0f3BBB989D, 0f3F000000;
	cvt.sat.f32.f32 	%f247, %f246;
	mov.f32 	%f248, 0f4B400001;
	mov.f32 	%f249, 0f437C0000;
	fma.rm.f32 	%f250, %f247, %f249, %f248;
	add.f32 	%f251, %f250, 0fCB40007F;
	neg.f32 	%f252, %f251;
	fma.rn.f32 	%f253, %f245, 0f3FB8AA3B, %f252;
	fma.rn.f32 	%f254, %f245, 0f32A57060, %f253;
	mov.b32 	%r269, %f250;
	shl.b32 	%r270, %r269, 23;
	mov.b32 	%f255, %r270;
	ex2.approx.ftz.f32 	%f256, %f254;
	mul.f32 	%f257, %f256, %f255;
	st.shared.f32 	[%r129], %f257;
	add.f32 	%f457, %f457, %f257;
	@%p54 bra 	$L__BB0_108;
	setp.eq.s32 	%p55, %r84, 2;
	ld.shared.f32 	%f258, [%r129+4];
	sub.f32 	%f259, %f258, %f466;
	fma.rn.f32 	%f260, %f259, 0f3BBB989D, 0f3F000000;
	cvt.sat.f32.f32 	%f261, %f260;
	mov.f32 	%f262, 0f4B400001;
	mov.f32 	%f263, 0f437C0000;
	fma.rm.f32 	%f264, %f261, %f263, %f262;
	add.f32 	%f265, %f264, 0fCB40007F;
	neg.f32 	%f266, %f265;
	fma.rn.f32 	%f267, %f259, 0f3FB8AA3B, %f266;
	fma.rn.f32 	%f268, %f259, 0f32A57060, %f267;
	mov.b32 	%r271, %f264;
	shl.b32 	%r272, %r271, 23;
	mov.b32 	%f269, %r272;
	ex2.approx.ftz.f32 	%f270, %f268;
	mul.f32 	%f271, %f270, %f269;
	st.shared.f32 	[%r129+4], %f271;
	add.f32 	%f457, %f457, %f271;
	@%p55 bra 	$L__BB0_108;
	ld.shared.f32 	%f272, [%r129+8];
	sub.f32 	%f273, %f272, %f466;
	fma.rn.f32 	%f274, %f273, 0f3BBB989D, 0f3F000000;
	cvt.sat.f32.f32 	%f275, %f274;
	mov.f32 	%f276, 0f4B400001;
	mov.f32 	%f277, 0f437C0000;
	fma.rm.f32 	%f278, %f275, %f277, %f276;
	add.f32 	%f279, %f278, 0fCB40007F;
	neg.f32 	%f280, %f279;
	fma.rn.f32 	%f281, %f273, 0f3FB8AA3B, %f280;
	fma.rn.f32 	%f282, %f273, 0f32A57060, %f281;
	mov.b32 	%r273, %f278;
	shl.b32 	%r274, %r273, 23;
	mov.b32 	%f283, %r274;
	ex2.approx.ftz.f32 	%f284, %f282;
	mul.f32 	%f285, %f284, %f283;
	st.shared.f32 	[%r129+8], %f285;
	add.f32 	%f457, %f457, %f285;
$L__BB0_108:
	setp.lt.s32 	%p56, %r146, 1;
	sub.f32 	%f286, %f445, %f466;
	fma.rn.f32 	%f287, %f286, 0f3BBB989D, 0f3F000000;
	cvt.sat.f32.f32 	%f288, %f287;
	mov.f32 	%f289, 0f4B400001;
	mov.f32 	%f290, 0f437C0000;
	fma.rm.f32 	%f291, %f288, %f290, %f289;
	add.f32 	%f292, %f291, 0fCB40007F;
	neg.f32 	%f293, %f292;
	fma.rn.f32 	%f294, %f286, 0f3FB8AA3B, %f293;
	fma.rn.f32 	%f295, %f286, 0f32A57060, %f294;
	mov.b32 	%r275, %f291;
	shl.b32 	%r276, %r275, 23;
	mov.b32 	%f296, %r276;
	ex2.approx.ftz.f32 	%f297, %f295;
	mul.f32 	%f298, %f297, %f296;
	mul.f32 	%f46, %f467, %f298;
	add.f32 	%f467, %f457, %f46;
	@%p56 bra 	$L__BB0_123;
	div.u32 	%r278, %r363, %r33;
	mul.wide.s32 	%rd42, %r278, 512;
	add.s64 	%rd18, %rd3, %rd42;
	shl.b32 	%r130, %r363, 6;
	rcp.rn.f32 	%f48, %f467;
	div.rn.f32 	%f49, %f46, %f467;
	mov.b32 	%r370, 0;
$L__BB0_110:
	mul.wide.u32 	%rd43, %r370, 4;
	add.s64 	%rd19, %rd18, %rd43;
	ld.local.f32 	%f50, [%rd19];
	mov.f32 	%f465, 0f00000000;
	@%p40 bra 	$L__BB0_122;
	setp.lt.u32 	%p58, %r88, 7;
	mov.f32 	%f465, 0f00000000;
	mov.b32 	%r373, 0;
	@%p58 bra 	$L__BB0_114;
	mov.f32 	%f465, 0f00000000;
	mov.b32 	%r371, 0;
$L__BB0_113:
	.pragma "nounroll";
	add.s32 	%r281, %r130, %r371;
	shl.b32 	%r282, %r281, 2;
	add.s32 	%r283, %r31, %r282;
	ld.shared.v4.f32 	{%f303, %f304, %f305, %f306}, [%r283];
	mad.lo.s32 	%r284, %r371, %r146, %r370;
	shl.b32 	%r285, %r284, 2;
	add.s32 	%r286, %r30, %r285;
	ld.shared.f32 	%f307, [%r286];
	fma.rn.f32 	%f308, %f303, %f307, %f465;
	shl.b32 	%r287, %r146, 2;
	add.s32 	%r288, %r286, %r287;
	ld.shared.f32 	%f309, [%r288];
	fma.rn.f32 	%f310, %f304, %f309, %f308;
	add.s32 	%r289, %r288, %r287;
	ld.shared.f32 	%f311, [%r289];
	fma.rn.f32 	%f312, %f305, %f311, %f310;
	add.s32 	%r290, %r289, %r287;
	ld.shared.f32 	%f313, [%r290];
	fma.rn.f32 	%f314, %f306, %f313, %f312;
	ld.shared.v4.f32 	{%f315, %f316, %f317, %f318}, [%r283+16];
	add.s32 	%r291, %r290, %r287;
	ld.shared.f32 	%f319, [%r291];
	fma.rn.f32 	%f320, %f315, %f319, %f314;
	add.s32 	%r292, %r291, %r287;
	ld.shared.f32 	%f321, [%r292];
	fma.rn.f32 	%f322, %f316, %f321, %f320;
	add.s32 	%r293, %r292, %r287;
	ld.shared.f32 	%f323, [%r293];
	fma.rn.f32 	%f324, %f317, %f323, %f322;
	add.s32 	%r294, %r293, %r287;
	ld.shared.f32 	%f325, [%r294];
	fma.rn.f32 	%f465, %f318, %f325, %f324;
	add.s32 	%r371, %r371, 8;
	setp.ne.s32 	%p59, %r371, %r113;
	mov.u32 	%r373, %r113;
	@%p59 bra 	$L__BB0_113;
$L__BB0_114:
	setp.eq.s32 	%p60, %r85, 0;
	@%p60 bra 	$L__BB0_122;
	setp.lt.u32 	%p61, %r86, 3;
	@%p61 bra 	$L__BB0_117;
	add.s32 	%r295, %r130, %r373;
	shl.b32 	%r296, %r295, 2;
	add.s32 	%r297, %r31, %r296;
	ld.shared.f32 	%f327, [%r297];
	mad.lo.s32 	%r298, %r373, %r146, %r370;
	shl.b32 	%r299, %r298, 2;
	add.s32 	%r300, %r30, %r299;
	ld.shared.f32 	%f328, [%r300];
	fma.rn.f32 	%f329, %f327, %f328, %f465;
	ld.shared.f32 	%f330, [%r297+4];
	shl.b32 	%r301, %r146, 2;
	add.s32 	%r302, %r300, %r301;
	ld.shared.f32 	%f331, [%r302];
	fma.rn.f32 	%f332, %f330, %f331, %f329;
	ld.shared.f32 	%f333, [%r297+8];
	add.s32 	%r303, %r302, %r301;
	ld.shared.f32 	%f334, [%r303];
	fma.rn.f32 	%f335, %f333, %f334, %f332;
	ld.shared.f32 	%f336, [%r297+12];
	add.s32 	%r304, %r303, %r301;
	ld.shared.f32 	%f337, [%r304];
	fma.rn.f32 	%f465, %f336, %f337, %f335;
	add.s32 	%r373, %r373, 4;
$L__BB0_117:
	setp.eq.s32 	%p62, %r84, 0;
	@%p62 bra 	$L__BB0_122;
	setp.eq.s32 	%p63, %r84, 1;
	@%p63 bra 	$L__BB0_120;
	add.s32 	%r305, %r130, %r373;
	shl.b32 	%r306, %r305, 2;
	add.s32 	%r307, %r31, %r306;
	ld.shared.f32 	%f339, [%r307];
	mad.lo.s32 	%r308, %r373, %r146, %r370;
	shl.b32 	%r309, %r308, 2;
	add.s32 	%r310, %r30, %r309;
	ld.shared.f32 	%f340, [%r310];
	fma.rn.f32 	%f341, %f339, %f340, %f465;
	ld.shared.f32 	%f342, [%r307+4];
	shl.b32 	%r311, %r146, 2;
	add.s32 	%r312, %r310, %r311;
	ld.shared.f32 	%f343, [%r312];
	fma.rn.f32 	%f465, %f342, %f343, %f341;
	add.s32 	%r373, %r373, 2;
$L__BB0_120:
	setp.eq.s32 	%p64, %r114, 0;
	@%p64 bra 	$L__BB0_122;
	add.s32 	%r313, %r130, %r373;
	shl.b32 	%r314, %r313, 2;
	add.s32 	%r315, %r31, %r314;
	ld.shared.f32 	%f344, [%r315];
	mad.lo.s32 	%r316, %r373, %r146, %r370;
	shl.b32 	%r317, %r316, 2;
	add.s32 	%r318, %r30, %r317;
	ld.shared.f32 	%f345, [%r318];
	fma.rn.f32 	%f465, %f344, %f345, %f465;
$L__BB0_122:
	mul.f32 	%f346, %f49, %f50;
	fma.rn.f32 	%f347, %f48, %f465, %f346;
	st.local.f32 	[%rd19], %f347;
	add.s32 	%r370, %r370, 1;
	setp.ne.s32 	%p65, %r370, %r146;
	@%p65 bra 	$L__BB0_110;
$L__BB0_123:
	add.s32 	%r363, %r363, %r33;
	setp.lt.s32 	%p66, %r363, %r6;
	mov.f32 	%f445, %f466;
	@%p66 bra 	$L__BB0_86;
$L__BB0_124:
	bar.sync 	0;
$L__BB0_125:
	add.s32 	%r354, %r354, 1;
	setp.eq.s32 	%p67, %r354, %r32;
	@%p67 bra 	$L__BB0_30;
	bra.uni 	$L__BB0_22;

}


// ===== COMPILED SASS (sm_100) =====

	.target	sm_100

	.elftype	@"ET_EXEC"


//--------------------- .note.nv.tkinfo           --------------------------
	.section	.note.nv.tkinfo,"",@"SHT_NOTE"
	.sectionflags	@"SHF_NOTE_NV_TKINFO"
	.tkinfo
        /*0018*/ 	.word	0x00000002
        /*0030*/ 	.string	""
        /*0030*/ 	.string	"ptxas"
        /*0030*/ 	.string	"Cuda compilation tools, release 13.0, V13.0.88"
        /*0030*/ 	.string	"Build cuda_13.0.r13.0/compiler.36424714_0"
        /*0030*/ 	.string	"-arch sm_100 -m 64 "



//--------------------- .note.nv.cuinfo           --------------------------
	.section	.note.nv.cuinfo,"",@"SHT_NOTE"
	.sectionflags	@"SHF_NOTE_NV_CUINFO"
        /*0018*/ 	.short	0x0002
        /*001a*/ 	.short	0x0064
        /*001c*/ 	.short	0x0082
	.zero		2


//--------------------- .nv.info                  --------------------------
	.section	.nv.info,"",@"SHT_CUDA_INFO"
	.align	4


	//----- nvinfo : EIATTR_REGCOUNT
	.align		4
        /*0000*/ 	.byte	0x04, 0x2f
        /*0002*/ 	.short	(.L_1 - .L_0)
	.align		4
.L_0:
        /*0004*/ 	.word	index@(_Z27flash_attention_forward_f32PKfS0_S0_PfS1_iiiiifb)
        /*0008*/ 	.word	0x0000001f


	//----- nvinfo : EIATTR_FRAME_SIZE
	.align		4
.L_1:
        /*000c*/ 	.byte	0x04, 0x11
        /*000e*/ 	.short	(.L_3 - .L_2)
	.align		4
.L_2:
        /*0010*/ 	.word	index@($__internal_1_$__cuda_sm3x_div_rn_noftz_f32_slowpath)
        /*0014*/ 	.word	0x00000200


	//----- nvinfo : EIATTR_FRAME_SIZE
	.align		4
.L_3:
        /*0018*/ 	.byte	0x04, 0x11
        /*001a*/ 	.short	(.L_5 - .L_4)
	.align		4
.L_4:
        /*001c*/ 	.word	index@($__internal_0_$__cuda_sm20_rcp_rn_f32_slowpath)
        /*0020*/ 	.word	0x00000200


	//----- nvinfo : EIATTR_FRAME_SIZE
	.align		4
.L_5:
        /*0024*/ 	.byte	0x04, 0x11
        /*0026*/ 	.short	(.L_7 - .L_6)
	.align		4
.L_6:
        /*0028*/ 	.word	index@(_Z27flash_attention_forward_f32PKfS0_S0_PfS1_iiiiifb)
        /*002c*/ 	.word	0x00000200


	//----- nvinfo : EIATTR_MIN_STACK_SIZE
	.align		4
.L_7:
        /*0030*/ 	.byte	0x04, 0x12
        /*0032*/ 	.short	(.L_9 - .L_8)
	.align		4
.L_8:
        /*0034*/ 	.word	index@(_Z27flash_attention_forward_f32PKfS0_S0_PfS1_iiiiifb)
        /*0038*/ 	.word	0x00000200
.L_9:


//--------------------- .nv.compat                --------------------------
	.section	.nv.compat,"",@"SHT_CUDA_COMPAT_INFO"
	.align	4
        /*0000*/ 	.byte	0x02, 0x09, 0x00, 0x00, 0x02, 0x02, 0x01, 0x00, 0x02, 0x05, 0x05, 0x00, 0x03, 0x07, 0x01, 0x01
        /*0010*/ 	.byte	0x02, 0x03, 0x00, 0x00, 0x02, 0x06, 0x01, 0x00, 0x04, 0x0b, 0x08, 0x00, 0x01, 0x00, 0x00, 0x00
        /*0020*/ 	.byte	0x00, 0x00, 0x00, 0x00


//--------------------- .nv.info._Z27flash_attention_forward_f32PKfS0_S0_PfS1_iiiiifb --------------------------
	.section	.nv.info._Z27flash_attention_forward_f32PKfS0_S0_PfS1_iiiiifb,"",@"SHT_CUDA_INFO"
	.sectionflags	@""
	.align	4


	//----- nvinfo : EIATTR_CUDA_API_VERSION
	.align		4
        /*0000*/ 	.byte	0x04, 0x37
        /*0002*/ 	.short	(.L_11 - .L_10)
.L_10:
        /*0004*/ 	.word	0x00000082


	//----- nvinfo : EIATTR_KPARAM_INFO
	.align		4
.L_11:
        /*0008*/ 	.byte	0x04, 0x17
        /*000a*/ 	.short	(.L_13 - .L_12)
.L_12:
        /*000c*/ 	.word	0x00000000
        /*0010*/ 	.short	0x000b
        /*0012*/ 	.short	0x0040
        /*0014*/ 	.byte	0x00, 0xf0, 0x05, 0x00


	//----- nvinfo : EIATTR_KPARAM_INFO
	.align		4
.L_13:
        /*0018*/ 	.byte	0x04, 0x17
        /*001a*/ 	.short	(.L_15 - .L_14)
.L_14:
        /*001c*/ 	.word	0x00000000
        /*0020*/ 	.short	0x000a
        /*0022*/ 	.short	0x003c
        /*0024*/ 	.byte	0x00, 0xf0, 0x11, 0x00


	//----- nvinfo : EIATTR_KPARAM_INFO
	.align		4
.L_15:
        /*0028*/ 	.byte	0x04, 0x17
        /*002a*/ 	.short	(.L_17 - .L_16)
.L_16:
        /*002c*/ 	.word	0x00000000
        /*0030*/ 	.short	0x0009
        /*0032*/ 	.short	0x0038
        /*0034*/ 	.byte	0x00, 0xf0, 0x11, 0x00


	//----- nvinfo : EIATTR_KPARAM_INFO
	.align		4
.L_17:
        /*0038*/ 	.byte	0x04, 0x17
        /*003a*/ 	.short	(.L_19 - .L_18)
.L_18:
        /*003c*/ 	.word	0x00000000
        /*0040*/ 	.short	0x0008
        /*0042*/ 	.short	0x0034
        /*0044*/ 	.byte	0x00, 0xf0, 0x11, 0x00


	//----- nvinfo : EIATTR_KPARAM_INFO
	.align		4
.L_19:
        /*0048*/ 	.byte	0x04, 0x17
        /*004a*/ 	.short	(.L_21 - .L_20)
.L_20:
        /*004c*/ 	.word	0x00000000
        /*0050*/ 	.short	0x0007
        /*0052*/ 	.short	0x0030
        /*0054*/ 	.byte	0x00, 0xf0, 0x11, 0x00


	//----- nvinfo : EIATTR_KPARAM_INFO
	.align		4
.L_21:
        /*0058*/ 	.byte	0x04, 0x17
        /*005a*/ 	.short	(.L_23 - .L_22)
.L_22:
        /*005c*/ 	.word	0x00000000
        /*0060*/ 	.short	0x0006
        /*0062*/ 	.short	0x002c
        /*0064*/ 	.byte	0x00, 0xf0, 0x11, 0x00


	//----- nvinfo : EIATTR_KPARAM_INFO
	.align		4
.L_23:
        /*0068*/ 	.byte	0x04, 0x17
        /*006a*/ 	.short	(.L_25 - .L_24)
.L_24:
        /*006c*/ 	.word	0x00000000
        /*0070*/ 	.short	0x0005
        /*0072*/ 	.short	0x0028
        /*0074*/ 	.byte	0x00, 0xf0, 0x11, 0x00


	//----- nvinfo : EIATTR_KPARAM_INFO
	.align		4
.L_25:
        /*0078*/ 	.byte	0x04, 0x17
        /*007a*/ 	.short	(.L_27 - .L_26)
.L_26:
        /*007c*/ 	.word	0x00000000
        /*0080*/ 	.short	0x0004
        /*0082*/ 	.short	0x0020
        /*0084*/ 	.byte	0x00, 0xf5, 0x21, 0x00


	//----- nvinfo : EIATTR_KPARAM_INFO
	.align		4
.L_27:
        /*0088*/ 	.byte	0x04, 0x17
        /*008a*/ 	.short	(.L_29 - .L_28)
.L_28:
        /*008c*/ 	.word	0x00000000
        /*0090*/ 	.short	0x0003
        /*0092*/ 	.short	0x0018
        /*0094*/ 	.byte	0x00, 0xf5, 0x21, 0x00


	//----- nvinfo : EIATTR_KPARAM_INFO
	.align		4
.L_29:
        /*0098*/ 	.byte	0x04, 0x17
        /*009a*/ 	.short	(.L_31 - .L_30)
.L_30:
        /*009c*/ 	.word	0x00000000
        /*00a0*/ 	.short	0x0002
        /*00a2*/ 	.short	0x0010
        /*00a4*/ 	.byte	0x00, 0xf5, 0x21, 0x00


	//----- nvinfo : EIATTR_KPARAM_INFO
	.align		4
.L_31:
        /*00a8*/ 	.byte	0x04, 0x17
        /*00aa*/ 	.short	(.L_33 - .L_32)
.L_32:
        /*00ac*/ 	.word	0x00000000
        /*00b0*/ 	.short	0x0001
        /*00b2*/ 	.short	0x0008
        /*00b4*/ 	.byte	0x00, 0xf5, 0x21, 0x00


	//----- nvinfo : EIATTR_KPARAM_INFO
	.align		4
.L_33:
        /*00b8*/ 	.byte	0x04, 0x17
        /*00ba*/ 	.short	(.L_35 - .L_34)
.L_34:
        /*00bc*/ 	.word	0x00000000
        /*00c0*/ 	.short	0x0000
        /*00c2*/ 	.short	0x0000
        /*00c4*/ 	.byte	0x00, 0xf5, 0x21, 0x00


	//----- nvinfo : EIATTR_SPARSE_MMA_MASK
	.align		4
.L_35:
        /*00c8*/ 	.byte	0x03, 0x50
        /*00ca*/ 	.short	0x0000


	//----- nvinfo : EIATTR_MAXREG_COUNT
	.align		4
        /*00cc*/ 	.byte	0x03, 0x1b
        /*00ce*/ 	.short	0x00ff


	//----- nvinfo : EIATTR_NUM_BARRIERS
	.align		4
        /*00d0*/ 	.byte	0x02, 0x4c
        /*00d2*/ 	.byte	0x01
	.zero		1


	//----- nvinfo : EIATTR_MERCURY_ISA_VERSION
	.align		4
        /*00d4*/ 	.byte	0x03, 0x5f
        /*00d6*/ 	.short	0x0101


	//----- nvinfo : EIATTR_VRC_CTA_INIT_COUNT
	.align		4
        /*00d8*/ 	.byte	0x02, 0x4a
	.zero		1
	.zero		1


	//----- nvinfo : EIATTR_EXIT_INSTR_OFFSETS
	.align		4
        /*00dc*/ 	.byte	0x04, 0x1c
        /*00de*/ 	.short	(.L_37 - .L_36)


	//   ....[0]....
.L_36:
        /*00e0*/ 	.word	0x00003540


	//   ....[1]....
        /*00e4*/ 	.word	0x00003f50


	//   ....[2]....
        /*00e8*/ 	.word	0x00004700


	//   ....[3]....
        /*00ec*/ 	.word	0x00004740


	//   ....[4]....
        /*00f0*/ 	.word	0x000047f0


	//----- nvinfo : EIATTR_CRS_STACK_SIZE
	.align		4
.L_37:
        /*00f4*/ 	.byte	0x04, 0x1e
        /*00f6*/ 	.short	(.L_39 - .L_38)
.L_38:
        /*00f8*/ 	.word	0x00000000


	//----- nvinfo : EIATTR_CBANK_PARAM_SIZE
	.align		4
.L_39:
        /*00fc*/ 	.byte	0x03, 0x19
        /*00fe*/ 	.short	0x0041


	//----- nvinfo : EIATTR_PARAM_CBANK
	.align		4
        /*0100*/ 	.byte	0x04, 0x0a
        /*0102*/ 	.short	(.L_41 - .L_40)
	.align		4
.L_40:
        /*0104*/ 	.word	index@(.nv.constant0._Z27flash_attention_forward_f32PKfS0_S0_PfS1_iiiiifb)
        /*0108*/ 	.short	0x0380
        /*010a*/ 	.short	0x0041


	//----- nvinfo : EIATTR_SW_WAR
	.align		4
.L_41:
        /*010c*/ 	.byte	0x04, 0x36
        /*010e*/ 	.short	(.L_43 - .L_42)
.L_42:
        /*0110*/ 	.word	0x00000008
.L_43:


//--------------------- .nv.callgraph             --------------------------
	.section	.nv.callgraph,"",@"SHT_CUDA_CALLGRAPH"
	.align	4
	.sectionentsize	8
	.align		4
        /*0000*/ 	.word	0x00000000
	.align		4
        /*0004*/ 	.word	0xffffffff
	.align		4
        /*0008*/ 	.word	0x00000000
	.align		4
        /*000c*/ 	.word	0xfffffffe
	.align		4
        /*0010*/ 	.word	0x00000000
	.align		4
        /*0014*/ 	.word	0xfffffffd
	.align		4
        /*0018*/ 	.word	0x00000000
	.align		4
        /*001c*/ 	.word	0xfffffffc


//--------------------- .text._Z27flash_attention_forward_f32PKfS0_S0_PfS1_iiiiifb --------------------------
	.section	.text._Z27flash_attention_forward_f32PKfS0_S0_PfS1_iiiiifb,"ax",@progbits
	.align	128
        .global         _Z27flash_attention_forward_f32PKfS0_S0_PfS1_iiiiifb
        .type           _Z27flash_attention_forward_f32PKfS0_S0_PfS1_iiiiifb,@function
        .size           _Z27flash_attention_forward_f32PKfS0_S0_PfS1_iiiiifb,(.L_x_91 - _Z27flash_attention_forward_f32PKfS0_S0_PfS1_iiiiifb)
        .other          _Z27flash_attention_forward_f32PKfS0_S0_PfS1_iiiiifb,@"STO_CUDA_ENTRY STV_DEFAULT"
_Z27flash_attention_forward_f32PKfS0_S0_PfS1_iiiiifb:
.text._Z27flash_attention_forward_f32PKfS0_S0_PfS1_iiiiifb:
[----:B------:R-:W0:Y:S08]  /*0000*/  LDC R1, c[0x0][0x37c] ;  /* 0x0000df00ff017b82 */ /* 0x000e300000000800 */
[----:B------:R-:W1:Y:S01]  /*0010*/  S2UR UR13, SR_CTAID.X ;  /* 0x00000000000d79c3 */ /* 0x000e620000002500 */
[----:B------:R-:W2:Y:S01]  /*0020*/  LDCU.64 UR4, c[0x0][0x3b0] ;  /* 0x00007600ff0477ac */ /* 0x000ea20008000a00 */
[----:B------:R-:W3:Y:S01]  /*0030*/  S2R R23, SR_TID.X ;  /* 0x0000000000177919 */ /* 0x000ee20000002100 */
[----:B------:R-:W-:Y:S01]  /*0040*/  BSSY.RECONVERGENT B0, `(.L_x_0) ;  /* 0x0000041000007945 */ /* 0x000fe20003800200 */
[----:B0-----:R-:W-:Y:S01]  /*0050*/  VIADD R1, R1, 0xfffffe00 ;  /* 0xfffffe0001017836 */ /* 0x001fe20000000000 */
[----:B------:R-:W0:Y:S03]  /*0060*/  LDCU UR7, c[0x0][0x3b8] ;  /* 0x00007700ff0777ac */ /* 0x000e260008000800 */
[----:B------:R-:W4:Y:S01]  /*0070*/  S2UR UR16, SR_CTAID.Y ;  /* 0x00000000001079c3 */ /* 0x000f220000002600 */
[----:B------:R-:W3:Y:S01]  /*0080*/  LDCU.64 UR14, c[0x0][0x358] ;  /* 0x00006b00ff0e77ac */ /* 0x000ee20008000a00 */
[----:B--2---:R-:W-:Y:S01]  /*0090*/  IMAD.U32 R0, RZ, RZ, UR4 ;  /* 0x00000004ff007e24 */ /* 0x004fe2000f8e00ff */
[----:B-1----:R-:W-:-:S06]  /*00a0*/  USHF.L.U32 UR6, UR13, 0x6, URZ ;  /* 0x000000060d067899 */ /* 0x002fcc00080006ff */
[----:B------:R-:W-:-:S04]  /*00b0*/  MOV R3, UR6 ;  /* 0x0000000600037c02 */ /* 0x000fc80008000f00 */
[----:B------:R-:W-:-:S04]  /*00c0*/  VIADDMNMX R0, R3, 0x40, R0, PT ;  /* 0x0000004003007846 */ /* 0x000fc80003800100 */
[----:B------:R-:W-:Y:S01]  /*00d0*/  R2UR UR6, R0 ;  /* 0x00000000000672ca */ /* 0x000fe200000e0000 */
[----:B0-----:R-:W-:-:S04]  /*00e0*/  IMAD.U32 R0, RZ, RZ, UR7 ;  /* 0x00000007ff007e24 */ /* 0x001fc8000f8e00ff */
[C---:B------:R-:W-:Y:S01]  /*00f0*/  IMAD R24, R0.reuse, UR5, RZ ;  /* 0x0000000500187c24 */ /* 0x040fe2000f8e02ff */
[----:B------:R-:W-:-:S07]  /*0100*/  R2UR UR7, R0 ;  /* 0x00000000000772ca */ /* 0x000fce00000e0000 */
[----:B------:R-:W-:-:S06]  /*0110*/  UIMAD UR6, UR13, -0x40, UR6 ;  /* 0xffffffc00d0678a4 */ /* 0x000fcc000f8e0206 */
[----:B------:R-:W-:Y:S01]  /*0120*/  IMAD R4, R0, UR6, RZ ;  /* 0x0000000600047c24 */ /* 0x000fe2000f8e02ff */
[----:B------:R-:W-:Y:S01]  /*0130*/  UIMAD UR7, UR7, UR4, URZ ;  /* 0x00000004070772a4 */ /* 0x000fe2000f8e02ff */
[----:B------:R-:W0:Y:S03]  /*0140*/  LDCU UR4, c[0x0][0x3b8] ;  /* 0x00007700ff0477ac */ /* 0x000e260008000800 */
[----:B---3--:R-:W-:Y:S01]  /*0150*/  ISETP.GE.AND P0, PT, R23, R4, PT ;  /* 0x000000041700720c */ /* 0x008fe20003f06270 */
[----:B----4-:R-:W-:-:S12]  /*0160*/  UIMAD UR7, UR7, UR16, URZ ;  /* 0x00000010070772a4 */ /* 0x010fd8000f8e02ff */
[----:B------:R-:W-:Y:S05]  /*0170*/  @P0 BRA `(.L_x_1) ;  /* 0x0000000000b40947 */ /* 0x000fea0003800000 */
[----:B------:R-:W-:Y:S01]  /*0180*/  IABS R5, R0 ;  /* 0x0000000000057213 */ /* 0x000fe20000000000 */
[----:B------:R-:W1:Y:S01]  /*0190*/  S2R R11, SR_CgaCtaId ;  /* 0x00000000000b7919 */ /* 0x000e620000008800 */
[----:B------:R-:W2:Y:S01]  /*01a0*/  LDC R6, c[0x0][0x360] ;  /* 0x0000d800ff067b82 */ /* 0x000ea20000000800 */
[----:B------:R-:W-:Y:S01]  /*01b0*/  MOV R8, 0x400 ;  /* 0x0000040000087802 */ /* 0x000fe20000000f00 */
[----:B------:R-:W3:Y:S01]  /*01c0*/  I2F.RP R7, R5 ;  /* 0x0000000500077306 */ /* 0x000ee20000209400 */
[----:B------:R-:W-:-:S05]  /*01d0*/  ISETP.NE.AND P1, PT, R0, RZ, PT ;  /* 0x000000ff0000720c */ /* 0x000fca0003f25270 */
[----:B------:R-:W4:Y:S02]  /*01e0*/  LDC.64 R2, c[0x0][0x380] ;  /* 0x0000e000ff027b82 */ /* 0x000f240000000a00 */
[----:B---3--:R-:W3:Y:S02]  /*01f0*/  MUFU.RCP R7, R7 ;  /* 0x0000000700077308 */ /* 0x008ee40000001000 */
[----:B---3--:R-:W-:Y:S01]  /*0200*/  VIADD R9, R7, 0xffffffe ;  /* 0x0ffffffe07097836 */ /* 0x008fe20000000000 */
[----:B-1----:R-:W-:Y:S01]  /*0210*/  LEA R7, R11, R8, 0x18 ;  /* 0x000000080b077211 */ /* 0x002fe200078ec0ff */
[----:B------:R-:W-:Y:S02]  /*0220*/  IMAD.MOV.U32 R8, RZ, RZ, RZ ;  /* 0x000000ffff087224 */ /* 0x000fe400078e00ff */
[----:B------:R-:W-:Y:S02]  /*0230*/  IMAD.MOV.U32 R11, RZ, RZ, R23 ;  /* 0x000000ffff0b7224 */ /* 0x000fe400078e0017 */
[----:B------:R-:W1:Y:S02]  /*0240*/  F2I.FTZ.U32.TRUNC.NTZ R9, R9 ;  /* 0x0000000900097305 */ /* 0x000e64000021f000 */
[----:B-1----:R-:W-:-:S05]  /*0250*/  IADD3 R10, PT, PT, RZ, -R9, RZ ;  /* 0x80000009ff0a7210 */ /* 0x002fca0007ffe0ff */
[----:B------:R-:W-:-:S04]  /*0260*/  IMAD R13, R10, R5, RZ ;  /* 0x000000050a0d7224 */ /* 0x000fc800078e02ff */
[----:B------:R-:W-:Y:S01]  /*0270*/  IMAD.HI.U32 R8, R9, R13, R8 ;  /* 0x0000000d09087227 */ /* 0x000fe200078e0008 */
[----:B--2-4-:R-:W-:-:S07]  /*0280*/  LOP3.LUT R9, RZ, R0, RZ, 0x33, !PT ;  /* 0x00000000ff097212 */ /* 0x014fce00078e33ff */
.L_x_2:
[----:B------:R-:W-:Y:S02]  /*0290*/  IABS R13, R11 ;  /* 0x0000000b000d7213 */ /* 0x000fe40000000000 */
[----:B0-----:R-:W-:-:S03]  /*02a0*/  MOV R0, UR4 ;  /* 0x0000000400007c02 */ /* 0x001fc60008000f00 */
[----:B------:R-:W-:Y:S01]  /*02b0*/  IMAD.HI.U32 R10, R8, R13, RZ ;  /* 0x0000000d080a7227 */ /* 0x000fe200078e00ff */
[----:B-1----:R-:W-:-:S03]  /*02c0*/  IABS R15, R0 ;  /* 0x00000000000f7213 */ /* 0x002fc60000000000 */
[----:B------:R-:W-:-:S04]  /*02d0*/  IMAD.MOV R12, RZ, RZ, -R10 ;  /* 0x000000ffff0c7224 */ /* 0x000fc800078e0a0a */
[----:B------:R-:W-:Y:S02]  /*02e0*/  IMAD R12, R15, R12, R13 ;  /* 0x0000000c0f0c7224 */ /* 0x000fe400078e020d */
[----:B------:R-:W-:-:S03]  /*02f0*/  IMAD.U32 R13, RZ, RZ, UR13 ;  /* 0x0000000dff0d7e24 */ /* 0x000fc6000f8e00ff */
[----:B------:R-:W-:-:S13]  /*0300*/  ISETP.GT.U32.AND P2, PT, R5, R12, PT ;  /* 0x0000000c0500720c */ /* 0x000fda0003f44070 */
[----:B------:R-:W-:Y:S01]  /*0310*/  @!P2 IMAD.IADD R12, R12, 0x1, -R15 ;  /* 0x000000010c0ca824 */ /* 0x000fe200078e0a0f */
[----:B------:R-:W-:-:S04]  /*0320*/  @!P2 IADD3 R10, PT, PT, R10, 0x1, RZ ;  /* 0x000000010a0aa810 */ /* 0x000fc80007ffe0ff */
[----:B------:R-:W-:Y:S02]  /*0330*/  ISETP.GE.U32.AND P0, PT, R12, R5, PT ;  /* 0x000000050c00720c */ /* 0x000fe40003f06070 */
[----:B------:R-:W-:-:S04]  /*0340*/  LOP3.LUT R12, R11, R0, RZ, 0x3c, !PT ;  /* 0x000000000b0c7212 */ /* 0x000fc800078e3cff */
[----:B------:R-:W-:-:S07]  /*0350*/  ISETP.GE.AND P3, PT, R12, RZ, PT ;  /* 0x000000ff0c00720c */ /* 0x000fce0003f66270 */
[----:B------:R-:W-:-:S06]  /*0360*/  @P0 VIADD R10, R10, 0x1 ;  /* 0x000000010a0a0836 */ /* 0x000fcc0000000000 */
[----:B------:R-:W-:-:S05]  /*0370*/  @!P3 IMAD.MOV R10, RZ, RZ, -R10 ;  /* 0x000000ffff0ab224 */ /* 0x000fca00078e0a0a */
[----:B------:R-:W-:-:S04]  /*0380*/  SEL R10, R9, R10, !P1 ;  /* 0x0000000a090a7207 */ /* 0x000fc80004800000 */
[----:B------:R-:W-:Y:S01]  /*0390*/  IADD3 R12, PT, PT, -R10, RZ, RZ ;  /* 0x000000ff0a0c7210 */ /* 0x000fe20007ffe1ff */
[----:B------:R-:W-:-:S04]  /*03a0*/  IMAD R13, R13, 0x40, R10 ;  /* 0x000000400d0d7824 */ /* 0x000fc800078e020a */
[----:B------:R-:W-:-:S05]  /*03b0*/  IMAD R12, R0, R12, R11 ;  /* 0x0000000c000c7224 */ /* 0x000fca00078e020b */
[----:B------:R-:W-:-:S05]  /*03c0*/  IADD3 R12, PT, PT, R12, UR7, RZ ;  /* 0x000000070c0c7c10 */ /* 0x000fca000fffe0ff */
[----:B------:R-:W-:-:S04]  /*03d0*/  IMAD R13, R13, R0, R12 ;  /* 0x000000000d0d7224 */ /* 0x000fc800078e020c */
[----:B------:R-:W-:-:S06]  /*03e0*/  IMAD.WIDE R12, R13, 0x4, R2 ;  /* 0x000000040d0c7825 */ /* 0x000fcc00078e0202 */
[----:B------:R-:W2:Y:S01]  /*03f0*/  LDG.E.CONSTANT R12, desc[UR14][R12.64] ;  /* 0x0000000e0c0c7981 */ /* 0x000ea2000c1e9900 */
[----:B------:R-:W-:Y:S02]  /*0400*/  IMAD R15, R11, 0x4, R7 ;  /* 0x000000040b0f7824 */ /* 0x000fe400078e0207 */
[----:B------:R-:W-:-:S05]  /*0410*/  IMAD.IADD R11, R6, 0x1, R11 ;  /* 0x00000001060b7824 */ /* 0x000fca00078e020b */
[----:B------:R-:W-:Y:S01]  /*0420*/  ISETP.GE.AND P0, PT, R11, R4, PT ;  /* 0x000000040b00720c */ /* 0x000fe20003f06270 */
[----:B--2---:R1:W-:-:S12]  /*0430*/  STS [R15], R12 ;  /* 0x0000000c0f007388 */ /* 0x0043d80000000800 */
[----:B------:R-:W-:Y:S05]  /*0440*/  @!P0 BRA `(.L_x_2) ;  /* 0xfffffffc00908947 */ /* 0x000fea000383ffff */
.L_x_1:
[----:B0-----:R-:W-:Y:S05]  /*0450*/  BSYNC.RECONVERGENT B0 ;  /* 0x0000000000007941 */ /* 0x001fea0003800200 */
.L_x_0:
[----:B------:R-:W-:Y:S01]  /*0460*/  BAR.SYNC.DEFER_BLOCKING 0x0 ;  /* 0x0000000000007b1d */ /* 0x000fe20000010000 */
[----:B------:R-:W-:Y:S01]  /*0470*/  ISETP.GE.AND P0, PT, R23, UR6, PT ;  /* 0x0000000617007c0c */ /* 0x000fe2000bf06270 */
[----:B------:R-:W-:Y:S01]  /*0480*/  IMAD R24, R24, UR16, RZ ;  /* 0x0000001018187c24 */ /* 0x000fe2000f8e02ff */
[----:B------:R-:W-:-:S03]  /*0490*/  R2UR UR17, R1 ;  /* 0x00000000011172ca */ /* 0x000fc600000e0000 */
[----:B------:R-:W-:Y:S08]  /*04a0*/  BSSY.RECONVERGENT B0, `(.L_x_3) ;  /* 0x000004c000007945 */ /* 0x000ff00003800200 */
[----:B------:R-:W-:Y:S05]  /*04b0*/  @P0 BRA `(.L_x_4) ;  /* 0x0000000400280947 */ /* 0x000fea0003800000 */
[----:B------:R-:W0:Y:S01]  /*04c0*/  LDC R2, c[0x0][0x360] ;  /* 0x0000d800ff027b82 */ /* 0x000e220000000800 */
[----:B------:R-:W-:-:S13]  /*04d0*/  ISETP.GE.AND P0, PT, R0, 0x1, PT ;  /* 0x000000010000780c */ /* 0x000fda0003f06270 */
[----:B------:R-:W-:Y:S05]  /*04e0*/  @!P0 BRA `(.L_x_4) ;  /* 0x00000004001c8947 */ /* 0x000fea0003800000 */
[C---:B------:R-:W-:Y:S01]  /*04f0*/  LOP3.LUT R10, R0.reuse, 0xf, RZ, 0xc0, !PT ;  /* 0x0000000f000a7812 */ /* 0x040fe200078ec0ff */
[C---:B-1----:R-:W-:Y:S01]  /*0500*/  VIADD R12, R0.reuse, 0xffffffff ;  /* 0xffffffff000c7836 */ /* 0x042fe20000000000 */
[----:B------:R-:W-:Y:S02]  /*0510*/  LOP3.LUT R11, R0, 0x7, RZ, 0xc0, !PT ;  /* 0x00000007000b7812 */ /* 0x000fe400078ec0ff */
[----:B------:R-:W-:Y:S02]  /*0520*/  IADD3 R3, PT, PT, R10, -0x1, RZ ;  /* 0xffffffff0a037810 */ /* 0x000fe40007ffe0ff */
[----:B------:R-:W-:Y:S01]  /*0530*/  MOV R7, R23 ;  /* 0x0000001700077202 */ /* 0x000fe20000000f00 */
[----:B------:R-:W-:Y:S01]  /*0540*/  VIADD R4, R11, 0xffffffff ;  /* 0xffffffff0b047836 */ /* 0x000fe20000000000 */
[----:B------:R-:W-:Y:S02]  /*0550*/  ISETP.GE.U32.AND P0, PT, R3, 0x7, PT ;  /* 0x000000070300780c */ /* 0x000fe40003f06070 */
[----:B------:R-:W-:-:S02]  /*0560*/  LOP3.LUT R3, R0, 0x7ffffff0, RZ, 0xc0, !PT ;  /* 0x7ffffff000037812 */ /* 0x000fc400078ec0ff */
[----:B------:R-:W-:Y:S02]  /*0570*/  ISETP.GE.U32.AND P1, PT, R4, 0x3, PT ;  /* 0x000000030400780c */ /* 0x000fe40003f26070 */
[----:B------:R-:W-:-:S11]  /*0580*/  LOP3.LUT R0, R0, 0x3, RZ, 0xc0, !PT ;  /* 0x0000000300007812 */ /* 0x000fd600078ec0ff */
.L_x_11:
[----:B0-----:R-:W0:Y:S01]  /*0590*/  I2F.U32.RP R6, R2 ;  /* 0x0000000200067306 */ /* 0x001e220000209000 */
[----:B------:R-:W-:Y:S01]  /*05a0*/  ISETP.NE.U32.AND P2, PT, R2, RZ, PT ;  /* 0x000000ff0200720c */ /* 0x000fe20003f45070 */
[----:B------:R-:W-:Y:S06]  /*05b0*/  BSSY.RECONVERGENT B1, `(.L_x_5) ;  /* 0x0000023000017945 */ /* 0x000fec0003800200 */
[----:B0-----:R-:W0:Y:S02]  /*05c0*/  MUFU.RCP R6, R6 ;  /* 0x0000000600067308 */ /* 0x001e240000001000 */
[----:B0-2---:R-:W-:-:S06]  /*05d0*/  VIADD R4, R6, 0xffffffe ;  /* 0x0ffffffe06047836 */ /* 0x005fcc0000000000 */
[----:B-1----:R0:W1:Y:S02]  /*05e0*/  F2I.FTZ.U32.TRUNC.NTZ R5, R4 ;  /* 0x0000000400057305 */ /* 0x002064000021f000 */
[----:B0-----:R-:W-:Y:S02]  /*05f0*/  HFMA2 R4, -RZ, RZ, 0, 0 ;  /* 0x00000000ff047431 */ /* 0x001fe400000001ff */
[----:B-1----:R-:W-:-:S04]  /*0600*/  IMAD.MOV R9, RZ, RZ, -R5 ;  /* 0x000000ffff097224 */ /* 0x002fc800078e0a05 */
[----:B------:R-:W-:-:S04]  /*0610*/  IMAD R9, R9, R2, RZ ;  /* 0x0000000209097224 */ /* 0x000fc800078e02ff */
[----:B------:R-:W-:Y:S01]  /*0620*/  IMAD.HI.U32 R8, R5, R9, R4 ;  /* 0x0000000905087227 */ /* 0x000fe200078e0004 */
[----:B------:R-:W-:-:S05]  /*0630*/  MOV R9, 0x200 ;  /* 0x0000020000097802 */ /* 0x000fca0000000f00 */
[----:B------:R-:W-:-:S04]  /*0640*/  IMAD.HI.U32 R8, R8, R7, RZ ;  /* 0x0000000708087227 */ /* 0x000fc800078e00ff */
[----:B------:R-:W-:-:S04]  /*0650*/  IMAD.MOV R5, RZ, RZ, -R8 ;  /* 0x000000ffff057224 */ /* 0x000fc800078e0a08 */
[C-C-:B------:R-:W-:Y:S02]  /*0660*/  IMAD R5, R2.reuse, R5, R7.reuse ;  /* 0x0000000502057224 */ /* 0x140fe400078e0207 */
[----:B------:R-:W-:-:S03]  /*0670*/  IMAD.IADD R7, R2, 0x1, R7 ;  /* 0x0000000102077824 */ /* 0x000fc600078e0207 */
[----:B------:R-:W-:-:S13]  /*0680*/  ISETP.GE.U32.AND P3, PT, R5, R2, PT ;  /* 0x000000020500720c */ /* 0x000fda0003f66070 */
[----:B------:R-:W-:Y:S01]  /*0690*/  @P3 IMAD.IADD R5, R5, 0x1, -R2 ;  /* 0x0000000105053824 */ /* 0x000fe200078e0a02 */
[----:B------:R-:W-:Y:S02]  /*06a0*/  @P3 IADD3 R8, PT, PT, R8, 0x1, RZ ;  /* 0x0000000108083810 */ /* 0x000fe40007ffe0ff */
[----:B------:R-:W-:Y:S02]  /*06b0*/  ISETP.GE.AND P3, PT, R7, UR6, PT ;  /* 0x0000000607007c0c */ /* 0x000fe4000bf66270 */
[----:B------:R-:W-:-:S13]  /*06c0*/  ISETP.GE.U32.AND P4, PT, R5, R2, PT ;  /* 0x000000020500720c */ /* 0x000fda0003f86070 */
[----:B------:R-:W-:Y:S01]  /*06d0*/  @P4 VIADD R8, R8, 0x1 ;  /* 0x0000000108084836 */ /* 0x000fe20000000000 */
[----:B------:R-:W-:Y:S02]  /*06e0*/  ISETP.GE.U32.AND P4, PT, R12, 0xf, PT ;  /* 0x0000000f0c00780c */ /* 0x000fe40003f86070 */
[----:B------:R-:W-:-:S05]  /*06f0*/  @!P2 LOP3.LUT R8, RZ, R2, RZ, 0x33, !PT ;  /* 0x00000002ff08a212 */ /* 0x000fca00078e33ff */
[----:B------:R-:W-:-:S06]  /*0700*/  IMAD R9, R8, R9, UR17 ;  /* 0x0000001108097e24 */ /* 0x000fcc000f8e0209 */
[----:B------:R-:W-:Y:S05]  /*0710*/  @!P4 BRA `(.L_x_6) ;  /* 0x000000000030c947 */ /* 0x000fea0003800000 */
[----:B------:R-:W-:Y:S01]  /*0720*/  BSSY.RECONVERGENT B2, `(.L_x_7) ;  /* 0x000000a000027945 */ /* 0x000fe20003800200 */
[----:B------:R-:W-:-:S07]  /*0730*/  IMAD.MOV.U32 R4, RZ, RZ, RZ ;  /* 0x000000ffff047224 */ /* 0x000fce00078e00ff */
.L_x_8:
[C---:B0-----:R-:W-:Y:S01]  /*0740*/  IMAD R5, R4.reuse, 0x4, R9 ;  /* 0x0000000404057824 */ /* 0x041fe200078e0209 */
[----:B------:R-:W-:-:S04]  /*0750*/  IADD3 R4, PT, PT, R4, 0x10, RZ ;  /* 0x0000001004047810 */ /* 0x000fc80007ffe0ff */
[----:B------:R0:W-:Y:S01]  /*0760*/  STL.128 [R5], RZ ;  /* 0x000000ff05007387 */ /* 0x0001e20000100c00 */
[----:B------:R-:W-:-:S03]  /*0770*/  ISETP.NE.AND P2, PT, R4, R3, PT ;  /* 0x000000030400720c */ /* 0x000fc60003f45270 */
[----:B------:R0:W-:Y:S04]  /*0780*/  STL.128 [R5+0x10], RZ ;  /* 0x000010ff05007387 */ /* 0x0001e80000100c00 */
[----:B------:R0:W-:Y:S04]  /*0790*/  STL.128 [R5+0x20], RZ ;  /* 0x000020ff05007387 */ /* 0x0001e80000100c00 */
[----:B------:R0:W-:Y:S02]  /*07a0*/  STL.128 [R5+0x30], RZ ;  /* 0x000030ff05007387 */ /* 0x0001e40000100c00 */
[----:B------:R-:W-:Y:S05]  /*07b0*/  @P2 BRA `(.L_x_8) ;  /* 0xfffffffc00e02947 */ /* 0x000fea000383ffff */
[----:B------:R-:W-:Y:S05]  /*07c0*/  BSYNC.RECONVERGENT B2 ;  /* 0x0000000000027941 */ /* 0x000fea0003800200 */
.L_x_7:
[----:B------:R-:W-:-:S07]  /*07d0*/  IMAD.MOV.U32 R4, RZ, RZ, R3 ;  /* 0x000000ffff047224 */ /* 0x000fce00078e0003 */
.L_x_6:
[----:B------:R-:W-:Y:S05]  /*07e0*/  BSYNC.RECONVERGENT B1 ;  /* 0x0000000000017941 */ /* 0x000fea0003800200 */
.L_x_5:
[----:B------:R-:W-:Y:S01]  /*07f0*/  ISETP.NE.AND P2, PT, R10, RZ, PT ;  /* 0x000000ff0a00720c */ /* 0x000fe20003f45270 */
[----:B------:R-:W-:-:S12]  /*0800*/  BSSY.RECONVERGENT B1, `(.L_x_9) ;  /* 0x0000014000017945 */ /* 0x000fd80003800200 */
[----:B------:R-:W-:Y:S05]  /*0810*/  @!P2 BRA `(.L_x_10) ;  /* 0x000000000048a947 */ /* 0x000fea0003800000 */
[C---:B0-----:R-:W-:Y:S01]  /*0820*/  @P0 IMAD R5, R4.reuse, 0x4, R9 ;  /* 0x0000000404050824 */ /* 0x041fe200078e0209 */
[----:B------:R-:W-:Y:S02]  /*0830*/  ISETP.NE.AND P2, PT, R11, RZ, PT ;  /* 0x000000ff0b00720c */ /* 0x000fe40003f45270 */
[----:B------:R-:W-:Y:S02]  /*0840*/  @P0 IADD3 R4, PT, PT, R4, 0x8, RZ ;  /* 0x0000000804040810 */ /* 0x000fe40007ffe0ff */
[----:B------:R1:W-:Y:S04]  /*0850*/  @P0 STL.128 [R5], RZ ;  /* 0x000000ff05000387 */ /* 0x0003e80000100c00 */
[----:B------:R1:W-:Y:S05]  /*0860*/  @P0 STL.128 [R5+0x10], RZ ;  /* 0x000010ff05000387 */ /* 0x0003ea0000100c00 */
[----:B------:R-:W-:Y:S05]  /*0870*/  @!P2 BRA `(.L_x_10) ;  /* 0x000000000030a947 */ /* 0x000fea0003800000 */
[----:B-1----:R-:W-:Y:S01]  /*0880*/  @P1 IMAD R5, R4, 0x4, R9 ;  /* 0x0000000404051824 */ /* 0x002fe200078e0209 */
[----:B------:R-:W-:Y:S01]  /*0890*/  ISETP.NE.AND P2, PT, R0, RZ, PT ;  /* 0x000000ff0000720c */ /* 0x000fe20003f45270 */
[----:B------:R-:W-:-:S03]  /*08a0*/  @P1 VIADD R4, R4, 0x4 ;  /* 0x0000000404041836 */ /* 0x000fc60000000000 */
[----:B------:R2:W-:Y:S09]  /*08b0*/  @P1 STL.128 [R5], RZ ;  /* 0x000000ff05001387 */ /* 0x0005f20000100c00 */
[----:B--2---:R-:W-:Y:S05]  /*08c0*/  @!P2 BRA `(.L_x_10) ;  /* 0x00000000001ca947 */ /* 0x004fea0003800000 */
[----:B------:R-:W-:Y:S02]  /*08d0*/  LEA R4, R4, R9, 0x2 ;  /* 0x0000000904047211 */ /* 0x000fe400078e10ff */
[----:B------:R-:W-:-:S03]  /*08e0*/  ISETP.NE.AND P2, PT, R0, 0x1, PT ;  /* 0x000000010000780c */ /* 0x000fc60003f45270 */
[----:B------:R2:W-:Y:S10]  /*08f0*/  STL [R4], RZ ;  /* 0x000000ff04007387 */ /* 0x0005f40000100800 */
[----:B--2---:R-:W-:Y:S05]  /*0900*/  @!P2 BRA `(.L_x_10) ;  /* 0x00000000000ca947 */ /* 0x004fea0003800000 */
[----:B------:R-:W-:Y:S01]  /*0910*/  ISETP.NE.AND P2, PT, R0, 0x2, PT ;  /* 0x000000020000780c */ /* 0x000fe20003f45270 */
[----:B------:R2:W-:-:S12]  /*0920*/  STL [R4+0x4], RZ ;  /* 0x000004ff04007387 */ /* 0x0005d80000100800 */
[----:B------:R2:W-:Y:S02]  /*0930*/  @P2 STL [R4+0x8], RZ ;  /* 0x000008ff04002387 */ /* 0x0005e40000100800 */
.L_x_10:
[----:B------:R-:W-:Y:S05]  /*0940*/  BSYNC.RECONVERGENT B1 ;  /* 0x0000000000017941 */ /* 0x000fea0003800200 */
.L_x_9:
[----:B------:R-:W-:Y:S05]  /*0950*/  @!P3 BRA `(.L_x_11) ;  /* 0xfffffffc000cb947 */ /* 0x000fea000383ffff */
.L_x_4:
[----:B------:R-:W-:Y:S05]  /*0960*/  BSYNC.RECONVERGENT B0 ;  /* 0x0000000000007941 */ /* 0x000fea0003800200 */
.L_x_3:
[----:B------:R-:W3:Y:S01]  /*0970*/  LDCU UR4, c[0x0][0x3b4] ;  /* 0x00007680ff0477ac */ /* 0x000ee20008000800 */
[----:B------:R-:W-:Y:S02]  /*0980*/  IMAD.MOV.U32 R22, RZ, RZ, RZ ;  /* 0x000000ffff167224 */ /* 0x000fe400078e00ff */
[----:B-1----:R-:W-:Y:S01]  /*0990*/  IMAD.MOV.U32 R12, RZ, RZ, -0x800001 ;  /* 0xff7fffffff0c7424 */ /* 0x002fe200078e00ff */
[----:B---3--:R-:W-:-:S09]  /*09a0*/  UISETP.GE.AND UP0, UPT, UR4, 0x1, UPT ;  /* 0x000000010400788c */ /* 0x008fd2000bf06270 */
[----:B------:R-:W-:Y:S05]  /*09b0*/  BRA.U !UP0, `(.L_x_12) ;  /* 0x0000002908dc7547 */ /* 0x000fea000b800000 */
[----:B------:R-:W1:Y:S01]  /*09c0*/  S2UR UR5, SR_CgaCtaId ;  /* 0x00000000000579c3 */ /* 0x000e620000008800 */
[----:B------:R-:W3:Y:S01]  /*09d0*/  LDCU UR9, c[0x0][0x3b8] ;  /* 0x00007700ff0977ac */ /* 0x000ee20008000800 */
[----:B------:R-:W-:Y:S01]  /*09e0*/  MOV R12, 0xff7fffff ;  /* 0xff7fffff000c7802 */ /* 0x000fe20000000f00 */
[----:B------:R-:W-:Y:S01]  /*09f0*/  IMAD.MOV.U32 R22, RZ, RZ, RZ ;  /* 0x000000ffff167224 */ /* 0x000fe200078e00ff */
[----:B------:R-:W-:Y:S01]  /*0a00*/  UMOV UR4, 0x400 ;  /* 0x0000040000047882 */ /* 0x000fe20000000000 */
[----:B------:R-:W-:Y:S01]  /*0a10*/  IMAD.MOV.U32 R21, RZ, RZ, RZ ;  /* 0x000000ffff157224 */ /* 0x000fe200078e00ff */
[----:B------:R-:W4:Y:S01]  /*0a20*/  LDCU UR20, c[0x0][0x360] ;  /* 0x00006c00ff1477ac */ /* 0x000f220008000800 */
[----:B---3--:R-:W-:Y:S02]  /*0a30*/  ULOP3.LUT UR10, UR9, 0x7ffffff8, URZ, 0xc0, !UPT ;  /* 0x7ffffff8090a7892 */ /* 0x008fe4000f8ec0ff */
[----:B-1----:R-:W-:-:S04]  /*0a40*/  ULEA UR4, UR5, UR4, 0x18 ;  /* 0x0000000405047291 */ /* 0x002fc8000f8ec0ff */
[----:B------:R-:W-:-:S04]  /*0a50*/  ULEA UR8, UR9, UR4, 0x8 ;  /* 0x0000000409087291 */ /* 0x000fc8000f8e40ff */
[----:B------:R-:W-:-:S04]  /*0a60*/  ULEA UR18, UR9, UR8, 0x8 ;  /* 0x0000000809127291 */ /* 0x000fc8000f8e40ff */
[----:B----4-:R-:W-:-:S12]  /*0a70*/  ULEA UR9, UR9, UR18, 0x8 ;  /* 0x0000001209097291 */ /* 0x010fd8000f8e40ff */
.L_x_56:
[----:B-1----:R-:W1:Y:S01]  /*0a80*/  LDC R0, c[0x0][0x3b0] ;  /* 0x0000ec00ff007b82 */ /* 0x002e620000000800 */
[----:B------:R-:W3:Y:S01]  /*0a90*/  LDCU.U8 UR4, c[0x0][0x3c0] ;  /* 0x00007800ff0477ac */ /* 0x000ee20008000000 */
[C---:B------:R-:W-:Y:S02]  /*0aa0*/  IMAD.SHL.U32 R6, R21.reuse, 0x40, RZ ;  /* 0x0000004015067824 */ /* 0x040fe400078e00ff */
[----:B------:R-:W-:Y:S01]  /*0ab0*/  VIADD R21, R21, 0x1 ;  /* 0x0000000115157836 */ /* 0x000fe20000000000 */
[----:B------:R-:W4:Y:S03]  /*0ac0*/  LDCU UR5, c[0x0][0x3b4] ;  /* 0x00007680ff0577ac */ /* 0x000f260008000800 */
[----:B------:R-:W5:Y:S01]  /*0ad0*/  LDC R19, c[0x0][0x3b4] ;  /* 0x0000ed00ff137b82 */ /* 0x000f620000000800 */
[----:B------:R-:W-:-:S06]  /*0ae0*/  USHF.L.U32 UR11, UR13, 0x6, URZ ;  /* 0x000000060d0b7899 */ /* 0x000fcc00080006ff */
[----:B------:R-:W-:Y:S01]  /*0af0*/  MOV R3, UR11 ;  /* 0x0000000b00037c02 */ /* 0x000fe20008000f00 */
[----:B---3--:R-:W-:Y:S02]  /*0b00*/  UPRMT UR4, UR4, 0x8880, URZ ;  /* 0x0000888004047896 */ /* 0x008fe400080000ff */
[----:B----4-:R-:W-:Y:S01]  /*0b10*/  UIADD3 UR5, UPT, UPT, UR5, 0x3f, URZ ;  /* 0x0000003f05057890 */ /* 0x010fe2000fffe0ff */
[----:B-1----:R-:W-:-:S03]  /*0b20*/  VIADDMNMX R3, R3, 0x40, R0, PT ;  /* 0x0000004003037846 */ /* 0x002fc60003800100 */
[----:B------:R-:W-:Y:S01]  /*0b30*/  ISETP.NE.AND P1, PT, RZ, UR4, PT ;  /* 0x00000004ff007c0c */ /* 0x000fe2000bf25270 */
[----:B------:R-:W-:Y:S01]  /*0b40*/  USHF.R.U32.HI UR5, URZ, 0x6, UR5 ;  /* 0x00000006ff057899 */ /* 0x000fe20008011605 */
[C---:B------:R-:W-:Y:S02]  /*0b50*/  ISETP.GE.AND P0, PT, R6.reuse, R3, PT ;  /* 0x000000030600720c */ /* 0x040fe40003f06270 */
[----:B-----5:R-:W-:-:S03]  /*0b60*/  VIADDMNMX R19, R6, 0x40, R19, PT ;  /* 0x0000004006137846 */ /* 0x020fc60003800113 */
[----:B------:R-:W-:Y:S02]  /*0b70*/  ISETP.NE.AND P3, PT, R21, UR5, PT ;  /* 0x0000000515007c0c */ /* 0x000fe4000bf65270 */
[C---:B------:R-:W-:Y:S02]  /*0b80*/  LOP3.LUT R0, R19.reuse, 0x7, RZ, 0xc0, !PT ;  /* 0x0000000713007812 */ /* 0x040fe400078ec0ff */
[----:B------:R-:W-:Y:S02]  /*0b90*/  IADD3 R3, PT, PT, -R6, R19, RZ ;  /* 0x0000001306037210 */ /* 0x000fe40007ffe1ff */
[----:B------:R-:W-:Y:S01]  /*0ba0*/  LOP3.LUT R18, R19, 0x3, RZ, 0xc0, !PT ;  /* 0x0000000313127812 */ /* 0x000fe200078ec0ff */
[----:B0-----:R-:W-:Y:S02]  /*0bb0*/  VIADD R2, R0, 0xffffffff ;  /* 0xffffffff00027836 */ /* 0x001fe40000000000 */
[----:B------:R-:W-:Y:S01]  /*0bc0*/  VIADD R16, R3, 0xffffffff ;  /* 0xffffffff03107836 */ /* 0x000fe20000000000 */
[----:B------:R-:W-:Y:S06]  /*0bd0*/  @P0 BRA P1, `(.L_x_13) ;  /* 0x0000002800500947 */ /* 0x000fec0000800000 */
[----:B------:R-:W0:Y:S01]  /*0be0*/  LDCU UR4, c[0x0][0x3b8] ;  /* 0x00007700ff0477ac */ /* 0x000e220008000800 */
[----:B------:R-:W-:Y:S01]  /*0bf0*/  BSSY.RECONVERGENT B0, `(.L_x_14) ;  /* 0x0000030000007945 */ /* 0x000fe20003800200 */
[----:B------:R-:W1:Y:S01]  /*0c00*/  LDCU UR5, c[0x0][0x3b8] ;  /* 0x00007700ff0577ac */ /* 0x000e620008000800 */
[----:B0-----:R-:W-:Y:S01]  /*0c10*/  MOV R8, UR4 ;  /* 0x0000000400087c02 */ /* 0x001fe20008000f00 */
[----:B------:R-:W0:Y:S04]  /*0c20*/  LDCU UR4, c[0x0][0x3b8] ;  /* 0x00007700ff0477ac */ /* 0x000e280008000800 */
[----:B------:R-:W-:-:S05]  /*0c30*/  IMAD R10, R3, R8, RZ ;  /* 0x00000008030a7224 */ /* 0x000fca00078e02ff */
[----:B------:R-:W-:-:S13]  /*0c40*/  ISETP.GE.AND P0, PT, R23, R10, PT ;  /* 0x0000000a1700720c */ /* 0x000fda0003f06270 */
[----:B01----:R-:W-:Y:S05]  /*0c50*/  @P0 BRA `(.L_x_15) ;  /* 0x0000000000a40947 */ /* 0x003fea0003800000 */
[-C--:B------:R-:W-:Y:S01]  /*0c60*/  IABS R7, R8.reuse ;  /* 0x0000000800077213 */ /* 0x080fe20000000000 */
[----:B------:R-:W-:Y:S01]  /*0c70*/  IMAD.MOV.U32 R13, RZ, RZ, R23 ;  /* 0x000000ffff0d7224 */ /* 0x000fe200078e0017 */
[----:B------:R-:W-:Y:S02]  /*0c80*/  ISETP.NE.AND P1, PT, R8, RZ, PT ;  /* 0x000000ff0800720c */ /* 0x000fe40003f25270 */
[----:B------:R-:W0:Y:S01]  /*0c90*/  I2F.RP R14, R7 ;  /* 0x00000007000e7306 */ /* 0x000e220000209400 */
[----:B------:R-:W-:-:S07]  /*0ca0*/  LOP3.LUT R9, RZ, R8, RZ, 0x33, !PT ;  /* 0x00000008ff097212 */ /* 0x000fce00078e33ff */
[----:B0-----:R-:W2:Y:S02]  /*0cb0*/  MUFU.RCP R14, R14 ;  /* 0x0000000e000e7308 */ /* 0x001ea40000001000 */
[----:B--2---:R-:W-:-:S06]  /*0cc0*/  VIADD R4, R14, 0xffffffe ;  /* 0x0ffffffe0e047836 */ /* 0x004fcc0000000000 */
[----:B------:R0:W1:Y:S02]  /*0cd0*/  F2I.FTZ.U32.TRUNC.NTZ R5, R4 ;  /* 0x0000000400057305 */ /* 0x000064000021f000 */
[----:B0-----:R-:W-:Y:S02]  /*0ce0*/  HFMA2 R4, -RZ, RZ, 0, 0 ;  /* 0x00000000ff047431 */ /* 0x001fe400000001ff */
[----:B-1----:R-:W-:-:S04]  /*0cf0*/  IMAD.MOV R20, RZ, RZ, -R5 ;  /* 0x000000ffff147224 */ /* 0x002fc800078e0a05 */
[----:B------:R-:W-:-:S04]  /*0d00*/  IMAD R11, R20, R7, RZ ;  /* 0x00000007140b7224 */ /* 0x000fc800078e02ff */
[----:B------:R-:W-:-:S07]  /*0d10*/  IMAD.HI.U32 R11, R5, R11, R4 ;  /* 0x0000000b050b7227 */ /* 0x000fce00078e0004 */
.L_x_16:
[----:B------:R-:W-:Y:S01]  /*0d20*/  IABS R14, R13 ;  /* 0x0000000d000e7213 */ /* 0x000fe20000000000 */
[----:B------:R-:W-:-:S04]  /*0d30*/  IMAD.U32 R8, RZ, RZ, UR4 ;  /* 0x00000004ff087e24 */ /* 0x000fc8000f8e00ff */
[----:B0-----:R-:W-:Y:S01]  /*0d40*/  IMAD.HI.U32 R4, R11, R14, RZ ;  /* 0x0000000e0b047227 */ /* 0x001fe200078e00ff */
[----:B------:R-:W-:-:S04]  /*0d50*/  IABS R15, R8 ;  /* 0x00000008000f7213 */ /* 0x000fc80000000000 */
[----:B------:R-:W-:-:S05]  /*0d60*/  IADD3 R5, PT, PT, -R4, RZ, RZ ;  /* 0x000000ff04057210 */ /* 0x000fca0007ffe1ff */
[----:B------:R-:W-:Y:S01]  /*0d70*/  IMAD R14, R15, R5, R14 ;  /* 0x000000050f0e7224 */ /* 0x000fe200078e020e */
[----:B------:R-:W-:-:S04]  /*0d80*/  LOP3.LUT R5, R13, R8, RZ, 0x3c, !PT ;  /* 0x000000080d057212 */ /* 0x000fc800078e3cff */
[----:B------:R-:W-:Y:S02]  /*0d90*/  ISETP.GT.U32.AND P4, PT, R7, R14, PT ;  /* 0x0000000e0700720c */ /* 0x000fe40003f84070 */
[----:B------:R-:W-:-:S11]  /*0da0*/  ISETP.GE.AND P5, PT, R5, RZ, PT ;  /* 0x000000ff0500720c */ /* 0x000fd60003fa6270 */
[----:B------:R-:W-:Y:S02]  /*0db0*/  @!P4 IMAD.IADD R14, R14, 0x1, -R15 ;  /* 0x000000010e0ec824 */ /* 0x000fe400078e0a0f */
[----:B------:R-:W-:-:S03]  /*0dc0*/  @!P4 VIADD R4, R4, 0x1 ;  /* 0x000000010404c836 */ /* 0x000fc60000000000 */
[----:B------:R-:W-:-:S13]  /*0dd0*/  ISETP.GE.U32.AND P2, PT, R14, R7, PT ;  /* 0x000000070e00720c */ /* 0x000fda0003f46070 */
[----:B------:R-:W-:-:S05]  /*0de0*/  @P2 IADD3 R4, PT, PT, R4, 0x1, RZ ;  /* 0x0000000104042810 */ /* 0x000fca0007ffe0ff */
[----:B------:R-:W-:Y:S02]  /*0df0*/  IMAD.MOV.U32 R14, RZ, RZ, R4 ;  /* 0x000000ffff0e7224 */ /* 0x000fe400078e0004 */
[----:B------:R-:W0:Y:S02]  /*0e00*/  LDC.64 R4, c[0x0][0x388] ;  /* 0x0000e200ff047b82 */ /* 0x000e240000000a00 */
[----:B------:R-:W-:-:S05]  /*0e10*/  @!P5 IMAD.MOV R14, RZ, RZ, -R14 ;  /* 0x000000ffff0ed224 */ /* 0x000fca00078e0a0e */
[----:B------:R-:W-:-:S04]  /*0e20*/  SEL R15, R9, R14, !P1 ;  /* 0x0000000e090f7207 */ /* 0x000fc80004800000 */
[----:B------:R-:W-:Y:S01]  /*0e30*/  IADD3 R17, PT, PT, -R15, RZ, RZ ;  /* 0x000000ff0f117210 */ /* 0x000fe20007ffe1ff */
[----:B------:R-:W-:-:S04]  /*0e40*/  IMAD.IADD R15, R6, 0x1, R15 ;  /* 0x00000001060f7824 */ /* 0x000fc800078e020f */
[----:B------:R-:W-:-:S04]  /*0e50*/  IMAD R17, R8, R17, R13 ;  /* 0x0000001108117224 */ /* 0x000fc800078e020d */
[----:B------:R-:W-:-:S04]  /*0e60*/  IMAD.IADD R17, R24, 0x1, R17 ;  /* 0x0000000118117824 */ /* 0x000fc800078e0211 */
[----:B------:R-:W-:-:S04]  /*0e70*/  IMAD R15, R15, R8, R17 ;  /* 0x000000080f0f7224 */ /* 0x000fc800078e0211 */
[----:B0-----:R-:W-:-:S06]  /*0e80*/  IMAD.WIDE R4, R15, 0x4, R4 ;  /* 0x000000040f047825 */ /* 0x001fcc00078e0204 */
[----:B------:R-:W2:Y:S01]  /*0e90*/  LDG.E.CONSTANT R4, desc[UR14][R4.64] ;  /* 0x0000000e04047981 */ /* 0x000ea2000c1e9900 */
[C---:B------:R-:W-:Y:S02]  /*0ea0*/  LEA R15, R13.reuse, UR8, 0x2 ;  /* 0x000000080d0f7c11 */ /* 0x040fe4000f8e10ff */
[----:B------:R-:W-:-:S04]  /*0eb0*/  IADD3 R13, PT, PT, R13, UR20, RZ ;  /* 0x000000140d0d7c10 */ /* 0x000fc8000fffe0ff */
[----:B------:R-:W-:Y:S01]  /*0ec0*/  ISETP.GE.AND P2, PT, R13, R10, PT ;  /* 0x0000000a0d00720c */ /* 0x000fe20003f46270 */
[----:B--2---:R0:W-:-:S12]  /*0ed0*/  STS [R15], R4 ;  /* 0x000000040f007388 */ /* 0x0041d80000000800 */
[----:B------:R-:W-:Y:S05]  /*0ee0*/  @!P2 BRA `(.L_x_16) ;  /* 0xfffffffc008ca947 */ /* 0x000fea000383ffff */
.L_x_15:
[----:B------:R-:W-:Y:S05]  /*0ef0*/  BSYNC.RECONVERGENT B0 ;  /* 0x0000000000007941 */ /* 0x000fea0003800200 */
.L_x_14:
[----:B------:R-:W-:Y:S06]  /*0f00*/  BAR.SYNC.DEFER_BLOCKING 0x0 ;  /* 0x0000000000007b1d */ /* 0x000fec0000010000 */
[----:B------:R-:W-:Y:S04]  /*0f10*/  BSSY.RECONVERGENT B0, `(.L_x_17) ;  /* 0x000002b000007945 */ /* 0x000fe80003800200 */
[----:B------:R-:W-:Y:S05]  /*0f20*/  @P0 BRA `(.L_x_18) ;  /* 0x0000000000a40947 */ /* 0x000fea0003800000 */
[-C--:B------:R-:W-:Y:S01]  /*0f30*/  IABS R7, R8.reuse ;  /* 0x0000000800077213 */ /* 0x080fe20000000000 */
[----:B------:R-:W-:Y:S01]  /*0f40*/  IMAD.MOV.U32 R13, RZ, RZ, R23 ;  /* 0x000000ffff0d7224 */ /* 0x000fe200078e0017 */
[----:B------:R-:W-:Y:S02]  /*0f50*/  ISETP.NE.AND P4, PT, R8, RZ, PT ;  /* 0x000000ff0800720c */ /* 0x000fe40003f85270 */
[----:B------:R-:W1:Y:S01]  /*0f60*/  I2F.RP R14, R7 ;  /* 0x00000007000e7306 */ /* 0x000e620000209400 */
[----:B------:R-:W-:-:S07]  /*0f70*/  LOP3.LUT R9, RZ, R8, RZ, 0x33, !PT ;  /* 0x00000008ff097212 */ /* 0x000fce00078e33ff */
[----:B-1----:R-:W0:Y:S02]  /*0f80*/  MUFU.RCP R14, R14 ;  /* 0x0000000e000e7308 */ /* 0x002e240000001000 */
[----:B0-2---:R-:W-:-:S06]  /*0f90*/  VIADD R4, R14, 0xffffffe ;  /* 0x0ffffffe0e047836 */ /* 0x005fcc0000000000 */
[----:B------:R0:W1:Y:S02]  /*0fa0*/  F2I.FTZ.U32.TRUNC.NTZ R5, R4 ;  /* 0x0000000400057305 */ /* 0x000064000021f000 */
[----:B0-----:R-:W-:Y:S01]  /*0fb0*/  MOV R4, RZ ;  /* 0x000000ff00047202 */ /* 0x001fe20000000f00 */
[----:B-1----:R-:W-:-:S04]  /*0fc0*/  IMAD.MOV R20, RZ, RZ, -R5 ;  /* 0x000000ffff147224 */ /* 0x002fc800078e0a05 */
[----:B------:R-:W-:-:S04]  /*0fd0*/  IMAD R11, R20, R7, RZ ;  /* 0x00000007140b7224 */ /* 0x000fc800078e02ff */
[----:B------:R-:W-:-:S07]  /*0fe0*/  IMAD.HI.U32 R11, R5, R11, R4 ;  /* 0x0000000b050b7227 */ /* 0x000fce00078e0004 */
.L_x_19:
[----:B------:R-:W-:Y:S01]  /*0ff0*/  IABS R14, R13 ;  /* 0x0000000d000e7213 */ /* 0x000fe20000000000 */
[----:B------:R-:W-:-:S04]  /*1000*/  IMAD.U32 R8, RZ, RZ, UR5 ;  /* 0x00000005ff087e24 */ /* 0x000fc8000f8e00ff */
[----:B-1----:R-:W-:Y:S01]  /*1010*/  IMAD.HI.U32 R4, R11, R14, RZ ;  /* 0x0000000e0b047227 */ /* 0x002fe200078e00ff */
        /* <DEDUP_REMOVED lines=26> */
.L_x_18:
[----:B------:R-:W-:Y:S05]  /*11c0*/  BSYNC.RECONVERGENT B0 ;  /* 0x0000000000007941 */ /* 0x000fea0003800200 */
.L_x_17:
[----:B------:R-:W-:Y:S01]  /*11d0*/  IMAD R10, R3, UR6, RZ ;  /* 0x00000006030a7c24 */ /* 0x000fe2000f8e02ff */
[----:B------:R-:W-:Y:S04]  /*11e0*/  BAR.SYNC.DEFER_BLOCKING 0x0 ;  /* 0x0000000000007b1d */ /* 0x000fe80000010000 */
[----:B------:R-:W-:Y:S02]  /*11f0*/  ISETP.GE.AND P0, PT, R23, R10, PT ;  /* 0x0000000a1700720c */ /* 0x000fe40003f06270 */
[----:B------:R-:W3:Y:S01]  /*1200*/  LDCU UR12, c[0x0][0x3bc] ;  /* 0x00007780ff0c77ac */ /* 0x000ee20008000800 */
[----:B------:R-:W-:Y:S10]  /*1210*/  BSSY.RECONVERGENT B0, `(.L_x_20) ;  /* 0x00000ca000007945 */ /* 0x000ff40003800200 */
[----:B------:R-:W-:Y:S05]  /*1220*/  @P0 BRA `(.L_x_21) ;  /* 0x0000000c00200947 */ /* 0x000fea0003800000 */
[----:B------:R-:W-:-:S13]  /*1230*/  ISETP.GT.AND P0, PT, R8, RZ, PT ;  /* 0x000000ff0800720c */ /* 0x000fda0003f04270 */
[----:B------:R-:W-:Y:S05]  /*1240*/  @P0 BRA `(.L_x_22) ;  /* 0x0000000000c00947 */ /* 0x000fea0003800000 */
[----:B------:R-:W-:Y:S01]  /*1250*/  IABS R7, R3 ;  /* 0x0000000300077213 */ /* 0x000fe20000000000 */
[----:B------:R-:W4:Y:S01]  /*1260*/  LDCU.U8 UR4, c[0x0][0x3c0] ;  /* 0x00007800ff0477ac */ /* 0x000f220008000000 */
[----:B------:R-:W-:Y:S01]  /*1270*/  BSSY.RECONVERGENT B1, `(.L_x_23) ;  /* 0x000002c000017945 */ /* 0x000fe20003800200 */
[----:B------:R-:W-:Y:S01]  /*1280*/  ISETP.NE.AND P0, PT, R3, RZ, PT ;  /* 0x000000ff0300720c */ /* 0x000fe20003f05270 */
[----:B------:R-:W5:Y:S08]  /*1290*/  I2F.RP R8, R7 ;  /* 0x0000000700087306 */ /* 0x000f700000209400 */
[----:B-----5:R-:W5:Y:S01]  /*12a0*/  MUFU.RCP R8, R8 ;  /* 0x0000000800087308 */ /* 0x020f620000001000 */
[----:B----4-:R-:W-:-:S06]  /*12b0*/  UPRMT UR4, UR4, 0x8880, URZ ;  /* 0x0000888004047896 */ /* 0x010fcc00080000ff */
[----:B------:R-:W-:Y:S01]  /*12c0*/  ISETP.NE.AND P1, PT, RZ, UR4, PT ;  /* 0x00000004ff007c0c */ /* 0x000fe2000bf25270 */
[----:B-----5:R-:W-:Y:S02]  /*12d0*/  VIADD R5, R8, 0xffffffe ;  /* 0x0ffffffe08057836 */ /* 0x020fe40000000000 */
[----:B------:R-:W-:-:S04]  /*12e0*/  IMAD.MOV.U32 R8, RZ, RZ, R23 ;  /* 0x000000ffff087224 */ /* 0x000fc800078e0017 */
[----:B------:R-:W0:Y:S02]  /*12f0*/  F2I.FTZ.U32.TRUNC.NTZ R5, R5 ;  /* 0x0000000500057305 */ /* 0x000e24000021f000 */
[----:B012---:R-:W-:-:S04]  /*1300*/  IMAD.MOV R4, RZ, RZ, -R5 ;  /* 0x000000ffff047224 */ /* 0x007fc800078e0a05 */
[----:B------:R-:W-:Y:S02]  /*1310*/  IMAD R9, R4, R7, RZ ;  /* 0x0000000704097224 */ /* 0x000fe400078e02ff */
[----:B------:R-:W-:-:S05]  /*1320*/  HFMA2 R4, -RZ, RZ, 0, 0 ;  /* 0x00000000ff047431 */ /* 0x000fca00000001ff */
[----:B------:R-:W-:-:S07]  /*1330*/  IMAD.HI.U32 R4, R5, R9, R4 ;  /* 0x0000000905047227 */ /* 0x000fce00078e0004 */
.L_x_24:
[----:B0-----:R-:W-:Y:S01]  /*1340*/  IABS R5, R3 ;  /* 0x0000000300057213 */ /* 0x001fe20000000000 */
[----:B---3--:R-:W-:Y:S01]  /*1350*/  FMUL R20, RZ, UR12 ;  /* 0x0000000cff147c20 */ /* 0x008fe20008400000 */
[----:B------:R-:W-:-:S03]  /*1360*/  IABS R14, R8 ;  /* 0x00000008000e7213 */ /* 0x000fc60000000000 */
[----:B------:R-:W-:Y:S02]  /*1370*/  IMAD.MOV R9, RZ, RZ, -R5 ;  /* 0x000000ffff097224 */ /* 0x000fe400078e0a05 */
[----:B------:R-:W-:-:S04]  /*1380*/  IMAD.HI.U32 R5, R4, R14, RZ ;  /* 0x0000000e04057227 */ /* 0x000fc800078e00ff */
[----:B------:R-:W-:Y:S01]  /*1390*/  IMAD R14, R5, R9, R14 ;  /* 0x00000009050e7224 */ /* 0x000fe200078e020e */
[----:B------:R-:W-:-:S04]  /*13a0*/  IABS R9, R3 ;  /* 0x0000000300097213 */ /* 0x000fc80000000000 */
[----:B------:R-:W-:-:S13]  /*13b0*/  ISETP.GT.U32.AND P4, PT, R7, R14, PT ;  /* 0x0000000e0700720c */ /* 0x000fda0003f84070 */
[----:B------:R-:W-:Y:S01]  /*13c0*/  @!P4 IADD3 R14, PT, PT, R14, -R9, RZ ;  /* 0x800000090e0ec210 */ /* 0x000fe20007ffe0ff */
[----:B------:R-:W-:Y:S01]  /*13d0*/  @!P4 VIADD R5, R5, 0x1 ;  /* 0x000000010505c836 */ /* 0x000fe20000000000 */
[----:B------:R-:W-:Y:S02]  /*13e0*/  LOP3.LUT R9, R8, R3, RZ, 0x3c, !PT ;  /* 0x0000000308097212 */ /* 0x000fe400078e3cff */
[----:B------:R-:W-:Y:S02]  /*13f0*/  ISETP.GE.U32.AND P2, PT, R14, R7, PT ;  /* 0x000000070e00720c */ /* 0x000fe40003f46070 */
[----:B------:R-:W-:Y:S02]  /*1400*/  ISETP.GE.AND P5, PT, R9, RZ, PT ;  /* 0x000000ff0900720c */ /* 0x000fe40003fa6270 */
[----:B------:R-:W-:-:S09]  /*1410*/  LOP3.LUT R14, RZ, R3, RZ, 0x33, !PT ;  /* 0x00000003ff0e7212 */ /* 0x000fd200078e33ff */
[----:B------:R-:W-:-:S05]  /*1420*/  @P2 VIADD R5, R5, 0x1 ;  /* 0x0000000105052836 */ /* 0x000fca0000000000 */
[----:B------:R-:W-:-:S04]  /*1430*/  @!P5 IADD3 R5, PT, PT, -R5, RZ, RZ ;  /* 0x000000ff0505d210 */ /* 0x000fc80007ffe1ff */
[----:B------:R-:W-:Y:S01]  /*1440*/  SEL R5, R14, R5, !P0 ;  /* 0x000000050e057207 */ /* 0x000fe20004000000 */
[----:B------:R-:W-:-:S04]  /*1450*/  IMAD.U32 R14, RZ, RZ, UR13 ;  /* 0x0000000dff0e7e24 */ /* 0x000fc8000f8e00ff */
[----:B------:R-:W-:Y:S01]  /*1460*/  IMAD.MOV R9, RZ, RZ, -R5 ;  /* 0x000000ffff097224 */ /* 0x000fe200078e0a05 */
[----:B------:R-:W-:-:S03]  /*1470*/  LEA R11, R14, R5, 0x6 ;  /* 0x000000050e0b7211 */ /* 0x000fc600078e30ff */
[----:B------:R-:W-:Y:S01]  /*1480*/  IMAD R9, R3, R9, R8 ;  /* 0x0000000903097224 */ /* 0x000fe200078e0208 */
[----:B------:R-:W-:-:S03]  /*1490*/  IADD3 R8, PT, PT, R8, UR20, RZ ;  /* 0x0000001408087c10 */ /* 0x000fc6000fffe0ff */
[--C-:B------:R-:W-:Y:S02]  /*14a0*/  IMAD.IADD R14, R6, 0x1, R9.reuse ;  /* 0x00000001060e7824 */ /* 0x100fe400078e0209 */
[----:B------:R-:W-:-:S03]  /*14b0*/  IMAD R9, R5, 0x40, R9 ;  /* 0x0000004005097824 */ /* 0x000fc600078e0209 */
[----:B------:R-:W-:Y:S02]  /*14c0*/  ISETP.GT.AND P2, PT, R14, R11, PT ;  /* 0x0000000b0e00720c */ /* 0x000fe40003f44270 */
[----:B------:R-:W-:Y:S02]  /*14d0*/  LEA R14, R9, UR9, 0x2 ;  /* 0x00000009090e7c11 */ /* 0x000fe4000f8e10ff */
[----:B------:R-:W-:Y:S02]  /*14e0*/  FSEL R5, R20, -3.40282346638528859812e+38, !P2 ;  /* 0xff7fffff14057808 */ /* 0x000fe40005000000 */
[----:B------:R-:W-:Y:S02]  /*14f0*/  ISETP.GE.AND P2, PT, R8, R10, PT ;  /* 0x0000000a0800720c */ /* 0x000fe40003f46270 */
[----:B------:R-:W-:-:S05]  /*1500*/  FSEL R5, R20, R5, !P1 ;  /* 0x0000000514057208 */ /* 0x000fca0004800000 */
[----:B------:R0:W-:Y:S06]  /*1510*/  STS [R14], R5 ;  /* 0x000000050e007388 */ /* 0x0001ec0000000800 */
[----:B------:R-:W-:Y:S05]  /*1520*/  @!P2 BRA `(.L_x_24) ;  /* 0xfffffffc0084a947 */ /* 0x000fea000383ffff */
[----:B------:R-:W-:Y:S05]  /*1530*/  BSYNC.RECONVERGENT B1 ;  /* 0x0000000000017941 */ /* 0x000fea0003800200 */
.L_x_23:
[----:B------:R-:W-:Y:S05]  /*1540*/  BRA `(.L_x_21) ;  /* 0x0000000800587947 */ /* 0x000fea0003800000 */
.L_x_22:
[----:B------:R-:W0:Y:S01]  /*1550*/  LDC R17, c[0x0][0x3b8] ;  /* 0x0000ee00ff117b82 */ /* 0x000e220000000800 */
[----:B------:R-:W-:Y:S02]  /*1560*/  IMAD.MOV.U32 R8, RZ, RZ, R23 ;  /* 0x000000ffff087224 */ /* 0x000fe400078e0017 */
[----:B012---:R-:W-:-:S05]  /*1570*/  VIADD R4, R17, 0xffffffff ;  /* 0xffffffff11047836 */ /* 0x007fca0000000000 */
[----:B------:R-:W-:-:S13]  /*1580*/  ISETP.GE.U32.AND P1, PT, R4, 0x7, PT ;  /* 0x000000070400780c */ /* 0x000fda0003f26070 */
.L_x_32:
[-C--:B------:R-:W-:Y:S01]  /*1590*/  IABS R7, R3.reuse ;  /* 0x0000000300077213 */ /* 0x080fe20000000000 */
[----:B------:R-:W0:Y:S01]  /*15a0*/  LDCU.U8 UR4, c[0x0][0x3c0] ;  /* 0x00007800ff0477ac */ /* 0x000e220008000000 */
[----:B------:R-:W-:Y:S01]  /*15b0*/  IABS R9, R8 ;  /* 0x0000000800097213 */ /* 0x000fe20000000000 */
[----:B------:R-:W-:Y:S01]  /*15c0*/  BSSY.RECONVERGENT B1, `(.L_x_25) ;  /* 0x0000088000017945 */ /* 0x000fe20003800200 */
[----:B------:R-:W1:Y:S01]  /*15d0*/  I2F.RP R11, R7 ;  /* 0x00000007000b7306 */ /* 0x000e620000209400 */
[----:B------:R-:W-:-:S07]  /*15e0*/  IABS R15, R3 ;  /* 0x00000003000f7213 */ /* 0x000fce0000000000 */
[----:B-1----:R-:W1:Y:S01]  /*15f0*/  MUFU.RCP R11, R11 ;  /* 0x0000000b000b7308 */ /* 0x002e620000001000 */
[----:B0-----:R-:W-:Y:S01]  /*1600*/  UPRMT UR4, UR4, 0x8880, URZ ;  /* 0x0000888004047896 */ /* 0x001fe200080000ff */
[----:B-1----:R-:W-:Y:S02]  /*1610*/  IADD3 R4, PT, PT, R11, 0xffffffe, RZ ;  /* 0x0ffffffe0b047810 */ /* 0x002fe40007ffe0ff */
[----:B------:R-:W-:-:S04]  /*1620*/  MOV R11, 0xff7fffff ;  /* 0xff7fffff000b7802 */ /* 0x000fc80000000f00 */
[----:B------:R0:W1:Y:S02]  /*1630*/  F2I.FTZ.U32.TRUNC.NTZ R5, R4 ;  /* 0x0000000400057305 */ /* 0x000064000021f000 */
[----:B0-----:R-:W-:Y:S02]  /*1640*/  IMAD.MOV.U32 R4, RZ, RZ, RZ ;  /* 0x000000ffff047224 */ /* 0x001fe400078e00ff */
[----:B-1----:R-:W-:-:S04]  /*1650*/  IMAD.MOV R14, RZ, RZ, -R5 ;  /* 0x000000ffff0e7224 */ /* 0x002fc800078e0a05 */
[----:B------:R-:W-:-:S04]  /*1660*/  IMAD R13, R14, R7, RZ ;  /* 0x000000070e0d7224 */ /* 0x000fc800078e02ff */
[----:B------:R-:W-:Y:S01]  /*1670*/  IMAD.HI.U32 R14, R5, R13, R4 ;  /* 0x0000000d050e7227 */ /* 0x000fe200078e0004 */
[----:B------:R-:W-:-:S05]  /*1680*/  IADD3 R5, PT, PT, RZ, -R15, RZ ;  /* 0x8000000fff057210 */ /* 0x000fca0007ffe0ff */
[----:B------:R-:W-:-:S04]  /*1690*/  IMAD.HI.U32 R4, R14, R9, RZ ;  /* 0x000000090e047227 */ /* 0x000fc800078e00ff */
[----:B------:R-:W-:Y:S01]  /*16a0*/  IMAD R14, R4, R5, R9 ;  /* 0x00000005040e7224 */ /* 0x000fe200078e0209 */
[----:B------:R-:W-:-:S04]  /*16b0*/  LOP3.LUT R5, R8, R3, RZ, 0x3c, !PT ;  /* 0x0000000308057212 */ /* 0x000fc800078e3cff */
[----:B------:R-:W-:Y:S02]  /*16c0*/  ISETP.GT.U32.AND P2, PT, R7, R14, PT ;  /* 0x0000000e0700720c */ /* 0x000fe40003f44070 */
[----:B------:R-:W-:-:S11]  /*16d0*/  ISETP.GE.AND P4, PT, R5, RZ, PT ;  /* 0x000000ff0500720c */ /* 0x000fd60003f86270 */
[----:B------:R-:W-:Y:S02]  /*16e0*/  @!P2 IMAD.IADD R14, R14, 0x1, -R7 ;  /* 0x000000010e0ea824 */ /* 0x000fe400078e0a07 */
[----:B------:R-:W-:Y:S01]  /*16f0*/  @!P2 VIADD R4, R4, 0x1 ;  /* 0x000000010404a836 */ /* 0x000fe20000000000 */
[----:B------:R-:W-:Y:S02]  /*1700*/  ISETP.NE.AND P2, PT, R3, RZ, PT ;  /* 0x000000ff0300720c */ /* 0x000fe40003f45270 */
[----:B------:R-:W-:Y:S02]  /*1710*/  ISETP.GE.U32.AND P0, PT, R14, R7, PT ;  /* 0x000000070e00720c */ /* 0x000fe40003f06070 */
[----:B------:R-:W-:-:S11]  /*1720*/  MOV R7, UR13 ;  /* 0x0000000d00077c02 */ /* 0x000fd60008000f00 */
[----:B------:R-:W-:-:S05]  /*1730*/  @P0 IADD3 R4, PT, PT, R4, 0x1, RZ ;  /* 0x0000000104040810 */ /* 0x000fca0007ffe0ff */
[----:B------:R-:W-:Y:S01]  /*1740*/  @!P4 IMAD.MOV R4, RZ, RZ, -R4 ;  /* 0x000000ffff04c224 */ /* 0x000fe200078e0a04 */
[----:B------:R-:W-:-:S05]  /*1750*/  @!P2 LOP3.LUT R4, RZ, R3, RZ, 0x33, !PT ;  /* 0x00000003ff04a212 */ /* 0x000fca00078e33ff */
[--C-:B------:R-:W-:Y:S02]  /*1760*/  IMAD.MOV R5, RZ, RZ, -R4.reuse ;  /* 0x000000ffff057224 */ /* 0x100fe400078e0a04 */
[----:B------:R-:W-:Y:S02]  /*1770*/  IMAD R7, R7, 0x40, R4 ;  /* 0x0000004007077824 */ /* 0x000fe400078e0204 */
[----:B------:R-:W-:-:S04]  /*1780*/  IMAD R5, R3, R5, R8 ;  /* 0x0000000503057224 */ /* 0x000fc800078e0208 */
[----:B------:R-:W-:-:S05]  /*1790*/  IMAD.IADD R14, R6, 0x1, R5 ;  /* 0x00000001060e7824 */ /* 0x000fca00078e0205 */
[----:B------:R-:W-:-:S04]  /*17a0*/  ISETP.GT.AND P0, PT, R14, R7, PT ;  /* 0x000000070e00720c */ /* 0x000fc80003f04270 */
[----:B------:R-:W-:-:S13]  /*17b0*/  ISETP.EQ.OR P0, PT, RZ, UR4, !P0 ;  /* 0x00000004ff007c0c */ /* 0x000fda000c702670 */
[----:B------:R-:W-:Y:S05]  /*17c0*/  @!P0 BRA `(.L_x_26) ;  /* 0x00000004009c8947 */ /* 0x000fea0003800000 */
[----:B------:R-:W-:Y:S01]  /*17d0*/  UMOV UR4, URZ ;  /* 0x000000ff00047c82 */ /* 0x000fe20008000000 */
[----:B------:R-:W-:Y:S01]  /*17e0*/  IMAD.MOV.U32 R11, RZ, RZ, RZ ;  /* 0x000000ffff0b7224 */ /* 0x000fe200078e00ff */
[----:B------:R-:W-:Y:S06]  /*17f0*/  @!P1 BRA `(.L_x_27) ;  /* 0x0000000000989947 */ /* 0x000fec0003800000 */
[----:B------:R-:W0:Y:S01]  /*1800*/  S2UR UR5, SR_CgaCtaId ;  /* 0x00000000000579c3 */ /* 0x000e220000008800 */
[----:B------:R-:W-:Y:S01]  /*1810*/  UMOV UR4, 0x400 ;  /* 0x0000040000047882 */ /* 0x000fe20000000000 */
[----:B------:R-:W-:Y:S01]  /*1820*/  IMAD.MOV.U32 R11, RZ, RZ, RZ ;  /* 0x000000ffff0b7224 */ /* 0x000fe200078e00ff */
[----:B0-----:R-:W-:-:S03]  /*1830*/  ULEA UR5, UR5, UR4, 0x18 ;  /* 0x0000000405057291 */ /* 0x001fc6000f8ec0ff */
[----:B------:R-:W-:-:S09]  /*1840*/  UMOV UR4, URZ ;  /* 0x000000ff00047c82 */ /* 0x000fd20008000000 */
.L_x_28:
[----:B------:R-:W0:Y:S02]  /*1850*/  LDC R7, c[0x0][0x3b8] ;  /* 0x0000ee00ff077b82 */ /* 0x000e240000000800 */
[-C--:B0-----:R-:W-:Y:S02]  /*1860*/  IMAD R9, R4, R7.reuse, UR4 ;  /* 0x0000000404097e24 */ /* 0x081fe4000f8e0207 */
[----:B------:R-:W-:Y:S01]  /*1870*/  IMAD R7, R5, R7, UR4 ;  /* 0x0000000405077e24 */ /* 0x000fe2000f8e0207 */
[----:B------:R-:W-:Y:S02]  /*1880*/  UIADD3 UR4, UPT, UPT, UR4, 0x8, URZ ;  /* 0x0000000804047890 */ /* 0x000fe4000fffe0ff */
[----:B------:R-:W-:Y:S02]  /*1890*/  LEA R9, R9, UR5, 0x2 ;  /* 0x0000000509097c11 */ /* 0x000fe4000f8e10ff */
[----:B------:R-:W-:Y:S01]  /*18a0*/  LEA R7, R7, UR8, 0x2 ;  /* 0x0000000807077c11 */ /* 0x000fe2000f8e10ff */
[----:B------:R-:W-:-:S02]  /*18b0*/  UISETP.NE.AND UP0, UPT, UR4, UR10, UPT ;  /* 0x0000000a0400728c */ /* 0x000fc4000bf05270 */
[----:B------:R-:W-:Y:S04]  /*18c0*/  LDS R14, [R9] ;  /* 0x00000000090e7984 */ /* 0x000fe80000000800 */
[----:B------:R-:W0:Y:S04]  /*18d0*/  LDS R13, [R7] ;  /* 0x00000000070d7984 */ /* 0x000e280000000800 */
[----:B------:R-:W-:Y:S04]  /*18e0*/  LDS R20, [R9+0x4] ;  /* 0x0000040009147984 */ /* 0x000fe80000000800 */
[----:B------:R-:W1:Y:S04]  /*18f0*/  LDS R15, [R7+0x4] ;  /* 0x00000400070f7984 */ /* 0x000e680000000800 */
[----:B------:R-:W-:Y:S04]  /*1900*/  LDS R26, [R9+0x8] ;  /* 0x00000800091a7984 */ /* 0x000fe80000000800 */
[----:B------:R-:W2:Y:S04]  /*1910*/  LDS R25, [R7+0x8] ;  /* 0x0000080007197984 */ /* 0x000ea80000000800 */
[----:B------:R-:W-:Y:S04]  /*1920*/  LDS R27, [R7+0x14] ;  /* 0x00001400071b7984 */ /* 0x000fe80000000800 */
[----:B------:R-:W-:Y:S01]  /*1930*/  LDS R28, [R7+0x1c] ;  /* 0x00001c00071c7984 */ /* 0x000fe20000000800 */
[----:B0-----:R-:W-:-:S03]  /*1940*/  FFMA R13, R14, R13, R11 ;  /* 0x0000000d0e0d7223 */ /* 0x001fc6000000000b */
[----:B------:R-:W-:Y:S04]  /*1950*/  LDS R14, [R9+0xc] ;  /* 0x00000c00090e7984 */ /* 0x000fe80000000800 */
[----:B------:R-:W0:Y:S01]  /*1960*/  LDS R11, [R7+0xc] ;  /* 0x00000c00070b7984 */ /* 0x000e220000000800 */
[----:B-1----:R-:W-:-:S03]  /*1970*/  FFMA R13, R20, R15, R13 ;  /* 0x0000000f140d7223 */ /* 0x002fc6000000000d */
[----:B------:R-:W-:Y:S04]  /*1980*/  LDS R20, [R9+0x10] ;  /* 0x0000100009147984 */ /* 0x000fe80000000800 */
[----:B------:R-:W-:Y:S01]  /*1990*/  LDS R15, [R7+0x18] ;  /* 0x00001800070f7984 */ /* 0x000fe20000000800 */
[----:B--2---:R-:W-:-:S03]  /*19a0*/  FFMA R25, R26, R25, R13 ;  /* 0x000000191a197223 */ /* 0x004fc6000000000d */
[----:B------:R-:W1:Y:S04]  /*19b0*/  LDS R13, [R7+0x10] ;  /* 0x00001000070d7984 */ /* 0x000e680000000800 */
[----:B------:R-:W2:Y:S01]  /*19c0*/  LDS R26, [R9+0x14] ;  /* 0x00001400091a7984 */ /* 0x000ea20000000800 */
[----:B0-----:R-:W-:-:S03]  /*19d0*/  FFMA R25, R14, R11, R25 ;  /* 0x0000000b0e197223 */ /* 0x001fc60000000019 */
[----:B------:R-:W0:Y:S04]  /*19e0*/  LDS R14, [R9+0x18] ;  /* 0x00001800090e7984 */ /* 0x000e280000000800 */
[----:B------:R-:W4:Y:S01]  /*19f0*/  LDS R11, [R9+0x1c] ;  /* 0x00001c00090b7984 */ /* 0x000f220000000800 */
[----:B-1----:R-:W-:-:S04]  /*1a00*/  FFMA R13, R20, R13, R25 ;  /* 0x0000000d140d7223 */ /* 0x002fc80000000019 */
[----:B--2---:R-:W-:-:S04]  /*1a10*/  FFMA R13, R26, R27, R13 ;  /* 0x0000001b1a0d7223 */ /* 0x004fc8000000000d */
[----:B0-----:R-:W-:-:S04]  /*1a20*/  FFMA R14, R14, R15, R13 ;  /* 0x0000000f0e0e7223 */ /* 0x001fc8000000000d */
[----:B----4-:R-:W-:Y:S01]  /*1a30*/  FFMA R11, R11, R28, R14 ;  /* 0x0000001c0b0b7223 */ /* 0x010fe2000000000e */
[----:B------:R-:W-:Y:S06]  /*1a40*/  BRA.U UP0, `(.L_x_28) ;  /* 0xfffffffd00807547 */ /* 0x000fec000b83ffff */
[----:B------:R-:W-:-:S05]  /*1a50*/  UMOV UR4, UR10 ;  /* 0x0000000a00047c82 */ /* 0x000fca0008000000 */
.L_x_27:
[----:B------:R-:W-:-:S04]  /*1a60*/  LOP3.LUT R7, R17, 0x7, RZ, 0xc0, !PT ;  /* 0x0000000711077812 */ /* 0x000fc800078ec0ff */
[----:B------:R-:W-:-:S13]  /*1a70*/  ISETP.NE.AND P0, PT, R7, RZ, PT ;  /* 0x000000ff0700720c */ /* 0x000fda0003f05270 */
[----:B------:R-:W-:Y:S05]  /*1a80*/  @!P0 BRA `(.L_x_29) ;  /* 0x0000000000e48947 */ /* 0x000fea0003800000 */
[----:B------:R-:W-:-:S04]  /*1a90*/  IADD3 R7, PT, PT, R7, -0x1, RZ ;  /* 0xffffffff07077810 */ /* 0x000fc80007ffe0ff */
[----:B------:R-:W-:-:S13]  /*1aa0*/  ISETP.GE.U32.AND P0, PT, R7, 0x3, PT ;  /* 0x000000030700780c */ /* 0x000fda0003f06070 */
[----:B------:R-:W-:Y:S05]  /*1ab0*/  @!P0 BRA `(.L_x_30) ;  /* 0x0000000000548947 */ /* 0x000fea0003800000 */
[----:B------:R-:W0:Y:S01]  /*1ac0*/  S2UR UR11, SR_CgaCtaId ;  /* 0x00000000000b79c3 */ /* 0x000e220000008800 */
[----:B------:R-:W-:-:S07]  /*1ad0*/  UMOV UR5, 0x400 ;  /* 0x0000040000057882 */ /* 0x000fce0000000000 */
[----:B------:R-:W1:Y:S01]  /*1ae0*/  LDC R9, c[0x0][0x3b8] ;  /* 0x0000ee00ff097b82 */ /* 0x000e620000000800 */
[----:B0-----:R-:W-:Y:S01]  /*1af0*/  ULEA UR5, UR11, UR5, 0x18 ;  /* 0x000000050b057291 */ /* 0x001fe2000f8ec0ff */
[-C--:B-1----:R-:W-:Y:S02]  /*1b00*/  IMAD R7, R4, R9.reuse, UR4 ;  /* 0x0000000404077e24 */ /* 0x082fe4000f8e0209 */
[----:B------:R-:W-:Y:S01]  /*1b10*/  IMAD R9, R5, R9, UR4 ;  /* 0x0000000405097e24 */ /* 0x000fe2000f8e0209 */
[----:B------:R-:W-:Y:S02]  /*1b20*/  UIADD3 UR4, UPT, UPT, UR4, 0x4, URZ ;  /* 0x0000000404047890 */ /* 0x000fe4000fffe0ff */
[----:B------:R-:W-:Y:S02]  /*1b30*/  LEA R13, R7, UR5, 0x2 ;  /* 0x00000005070d7c11 */ /* 0x000fe4000f8e10ff */
[----:B------:R-:W-:-:S03]  /*1b40*/  LEA R15, R9, UR8, 0x2 ;  /* 0x00000008090f7c11 */ /* 0x000fc6000f8e10ff */
[----:B------:R-:W-:Y:S04]  /*1b50*/  LDS R20, [R13] ;  /* 0x000000000d147984 */ /* 0x000fe80000000800 */
[----:B------:R-:W0:Y:S04]  /*1b60*/  LDS R25, [R15] ;  /* 0x000000000f197984 */ /* 0x000e280000000800 */
[----:B------:R-:W-:Y:S04]  /*1b70*/  LDS R27, [R13+0x4] ;  /* 0x000004000d1b7984 */ /* 0x000fe80000000800 */
[----:B------:R-:W1:Y:S04]  /*1b80*/  LDS R26, [R15+0x4] ;  /* 0x000004000f1a7984 */ /* 0x000e680000000800 */
[----:B------:R-:W-:Y:S04]  /*1b90*/  LDS R9, [R13+0x8] ;  /* 0x000008000d097984 */ /* 0x000fe80000000800 */
[----:B------:R-:W2:Y:S04]  /*1ba0*/  LDS R14, [R15+0x8] ;  /* 0x000008000f0e7984 */ /* 0x000ea80000000800 */
[----:B------:R-:W-:Y:S04]  /*1bb0*/  LDS R7, [R13+0xc] ;  /* 0x00000c000d077984 */ /* 0x000fe80000000800 */
[----:B------:R-:W4:Y:S01]  /*1bc0*/  LDS R28, [R15+0xc] ;  /* 0x00000c000f1c7984 */ /* 0x000f220000000800 */
[----:B0-----:R-:W-:-:S04]  /*1bd0*/  FFMA R20, R20, R25, R11 ;  /* 0x0000001914147223 */ /* 0x001fc8000000000b */
[----:B-1----:R-:W-:-:S04]  /*1be0*/  FFMA R20, R27, R26, R20 ;  /* 0x0000001a1b147223 */ /* 0x002fc80000000014 */
[----:B--2---:R-:W-:-:S04]  /*1bf0*/  FFMA R14, R9, R14, R20 ;  /* 0x0000000e090e7223 */ /* 0x004fc80000000014 */
[----:B----4-:R-:W-:-:S07]  /*1c00*/  FFMA R11, R7, R28, R14 ;  /* 0x0000001c070b7223 */ /* 0x010fce000000000e */
.L_x_30:
[----:B------:R-:W-:-:S04]  /*1c10*/  LOP3.LUT R7, R17, 0x3, RZ, 0xc0, !PT ;  /* 0x0000000311077812 */ /* 0x000fc800078ec0ff */
[----:B------:R-:W-:-:S13]  /*1c20*/  ISETP.NE.AND P0, PT, R7, RZ, PT ;  /* 0x000000ff0700720c */ /* 0x000fda0003f05270 */
[----:B------:R-:W-:Y:S05]  /*1c30*/  @!P0 BRA `(.L_x_29) ;  /* 0x0000000000788947 */ /* 0x000fea0003800000 */
[----:B------:R-:W-:-:S13]  /*1c40*/  ISETP.NE.AND P0, PT, R7, 0x1, PT ;  /* 0x000000010700780c */ /* 0x000fda0003f05270 */
        /* <DEDUP_REMOVED lines=13> */
[----:B------:R-:W1:Y:S01]  /*1d20*/  LDS R15, [R7+0x4] ;  /* 0x00000400070f7984 */ /* 0x000e620000000800 */
[----:B0-----:R-:W-:-:S04]  /*1d30*/  FFMA R11, R14, R13, R11 ;  /* 0x0000000d0e0b7223 */ /* 0x001fc8000000000b */
[----:B-1----:R-:W-:-:S07]  /*1d40*/  FFMA R11, R20, R15, R11 ;  /* 0x0000000f140b7223 */ /* 0x002fce000000000b */
.L_x_31:
[----:B------:R-:W0:Y:S02]  /*1d50*/  LDC R7, c[0x0][0x3b8] ;  /* 0x0000ee00ff077b82 */ /* 0x000e240000000800 */
[----:B0-----:R-:W-:-:S13]  /*1d60*/  LOP3.LUT P0, RZ, R7, 0x1, RZ, 0xc0, !PT ;  /* 0x0000000107ff7812 */ /* 0x001fda000780c0ff */
[----:B------:R-:W-:Y:S05]  /*1d70*/  @!P0 BRA `(.L_x_29) ;  /* 0x0000000000288947 */ /* 0x000fea0003800000 */
[----:B------:R-:W0:Y:S01]  /*1d80*/  S2UR UR11, SR_CgaCtaId ;  /* 0x00000000000b79c3 */ /* 0x000e220000008800 */
[----:B------:R-:W-:Y:S01]  /*1d90*/  UMOV UR5, 0x400 ;  /* 0x0000040000057882 */ /* 0x000fe20000000000 */
[-C--:B------:R-:W-:Y:S02]  /*1da0*/  IMAD R9, R5, R7.reuse, UR4 ;  /* 0x0000000405097e24 */ /* 0x080fe4000f8e0207 */
[----:B------:R-:W-:-:S03]  /*1db0*/  IMAD R7, R4, R7, UR4 ;  /* 0x0000000404077e24 */ /* 0x000fc6000f8e0207 */
[----:B------:R-:W-:-:S06]  /*1dc0*/  LEA R9, R9, UR8, 0x2 ;  /* 0x0000000809097c11 */ /* 0x000fcc000f8e10ff */
[----:B------:R-:W-:Y:S01]  /*1dd0*/  LDS R9, [R9] ;  /* 0x0000000009097984 */ /* 0x000fe20000000800 */
[----:B0-----:R-:W-:-:S06]  /*1de0*/  ULEA UR5, UR11, UR5, 0x18 ;  /* 0x000000050b057291 */ /* 0x001fcc000f8ec0ff */
[----:B------:R-:W-:-:S05]  /*1df0*/  LEA R7, R7, UR5, 0x2 ;  /* 0x0000000507077c11 */ /* 0x000fca000f8e10ff */
[----:B------:R-:W0:Y:S02]  /*1e00*/  LDS R14, [R7] ;  /* 0x00000000070e7984 */ /* 0x000e240000000800 */
[----:B0-----:R-:W-:-:S07]  /*1e10*/  FFMA R11, R14, R9, R11 ;  /* 0x000000090e0b7223 */ /* 0x001fce000000000b */
.L_x_29:
[----:B------:R-:W0:Y:S02]  /*1e20*/  LDCU UR4, c[0x0][0x3bc] ;  /* 0x00007780ff0477ac */ /* 0x000e240008000800 */
[----:B0-----:R-:W-:-:S07]  /*1e30*/  FMUL R11, R11, UR4 ;  /* 0x000000040b0b7c20 */ /* 0x001fce0008400000 */
.L_x_26:
[----:B---3--:R-:W-:Y:S05]  /*1e40*/  BSYNC.RECONVERGENT B1 ;  /* 0x0000000000017941 */ /* 0x008fea0003800200 */
.L_x_25:
[----:B------:R-:W-:Y:S02]  /*1e50*/  IMAD R4, R4, 0x40, R5 ;  /* 0x0000004004047824 */ /* 0x000fe400078e0205 */
[----:B------:R-:W-:-:S03]  /*1e60*/  VIADD R8, R8, UR20 ;  /* 0x0000001408087c36 */ /* 0x000fc60008000000 */
[----:B------:R-:W-:Y:S02]  /*1e70*/  LEA R4, R4, UR9, 0x2 ;  /* 0x0000000904047c11 */ /* 0x000fe4000f8e10ff */
[----:B------:R-:W-:-:S03]  /*1e80*/  ISETP.GE.AND P0, PT, R8, R10, PT ;  /* 0x0000000a0800720c */ /* 0x000fc60003f06270 */
[----:B------:R4:W-:Y:S10]  /*1e90*/  STS [R4], R11 ;  /* 0x0000000b04007388 */ /* 0x0009f40000000800 */
[----:B----4-:R-:W-:Y:S05]  /*1ea0*/  @!P0 BRA `(.L_x_32) ;  /* 0xfffffff400b88947 */ /* 0x010fea000383ffff */
.L_x_21:
[----:B---3--:R-:W-:Y:S05]  /*1eb0*/  BSYNC.RECONVERGENT B0 ;  /* 0x0000000000007941 */ /* 0x008fea0003800200 */
.L_x_20:
[----:B------:R-:W-:Y:S01]  /*1ec0*/  BAR.SYNC.DEFER_BLOCKING 0x0 ;  /* 0x0000000000007b1d */ /* 0x000fe20000010000 */
[----:B------:R-:W-:-:S05]  /*1ed0*/  ISETP.GE.AND P0, PT, R23, UR6, PT ;  /* 0x0000000617007c0c */ /* 0x000fca000bf06270 */
[----:B------:R-:W-:Y:S08]  /*1ee0*/  BSSY.RECONVERGENT B0, `(.L_x_33) ;  /* 0x0000162000007945 */ /* 0x000ff00003800200 */
[----:B------:R-:W-:Y:S05]  /*1ef0*/  @P0 BRA `(.L_x_34) ;  /* 0x0000001400800947 */ /* 0x000fea0003800000 */
[----:B------:R-:W-:Y:S01]  /*1f00*/  MOV R25, R12 ;  /* 0x0000000c00197202 */ /* 0x000fe20000000f00 */
[----:B------:R-:W-:Y:S02]  /*1f10*/  IMAD.IADD R17, R3, 0x1, -R0 ;  /* 0x0000000103117824 */ /* 0x000fe400078e0a00 */
[----:B------:R-:W-:-:S07]  /*1f20*/  IMAD.MOV.U32 R20, RZ, RZ, R23 ;  /* 0x000000ffff147224 */ /* 0x000fce00078e0017 */
.L_x_55:
[----:B------:R-:W-:Y:S02]  /*1f30*/  ISETP.GE.AND P4, PT, R3, 0x1, PT ;  /* 0x000000010300780c */ /* 0x000fe40003f86270 */
[----:B------:R-:W-:-:S11]  /*1f40*/  MOV R12, 0xff7fffff ;  /* 0xff7fffff000c7802 */ /* 0x000fd60000000f00 */
[----:B------:R-:W-:Y:S05]  /*1f50*/  @!P4 BRA `(.L_x_35) ;  /* 0x00000004001cc947 */ /* 0x000fea0003800000 */
[----:B------:R-:W-:Y:S01]  /*1f60*/  ISETP.GE.U32.AND P0, PT, R16, 0xf, PT ;  /* 0x0000000f1000780c */ /* 0x000fe20003f06070 */
[----:B------:R-:W-:Y:S01]  /*1f70*/  IMAD.MOV.U32 R12, RZ, RZ, -0x800001 ;  /* 0xff7fffffff0c7424 */ /* 0x000fe200078e00ff */
[----:B------:R-:W-:Y:S01]  /*1f80*/  LOP3.LUT R26, R19, 0xf, RZ, 0xc0, !PT ;  /* 0x0000000f131a7812 */ /* 0x000fe200078ec0ff */
[----:B0-----:R-:W-:-:S10]  /*1f90*/  IMAD.MOV.U32 R5, RZ, RZ, RZ ;  /* 0x000000ffff057224 */ /* 0x001fd400078e00ff */
[----:B------:R-:W-:Y:S05]  /*1fa0*/  @!P0 BRA `(.L_x_36) ;  /* 0x0000000000508947 */ /* 0x000fea0003800000 */
[----:B------:R-:W-:Y:S01]  /*1fb0*/  MOV R12, 0xff7fffff ;  /* 0xff7fffff000c7802 */ /* 0x000fe20000000f00 */
[----:B------:R-:W-:-:S07]  /*1fc0*/  IMAD.MOV.U32 R27, RZ, RZ, RZ ;  /* 0x000000ffff1b7224 */ /* 0x000fce00078e00ff */
.L_x_37:
[----:B------:R-:W-:Y:S02]  /*1fd0*/  IMAD R28, R20, 0x40, R27 ;  /* 0x00000040141c7824 */ /* 0x000fe400078e021b */
[----:B------:R-:W-:-:S03]  /*1fe0*/  VIADD R27, R27, 0x10 ;  /* 0x000000101b1b7836 */ /* 0x000fc60000000000 */
[----:B------:R-:W-:-:S05]  /*1ff0*/  LEA R28, R28, UR9, 0x2 ;  /* 0x000000091c1c7c11 */ /* 0x000fca000f8e10ff */
[----:B------:R-:W0:Y:S04]  /*2000*/  LDS.128 R8, [R28] ;  /* 0x000000001c087984 */ /* 0x000e280000000c00 */
[----:B-12---:R-:W1:Y:S01]  /*2010*/  LDS.128 R4, [R28+0x10] ;  /* 0x000010001c047984 */ /* 0x006e620000000c00 */
[----:B0-----:R-:W-:-:S04]  /*2020*/  FMNMX3 R8, R12, R8, R9, !PT ;  /* 0x000000080c087276 */ /* 0x001fc80007800009 */
[----:B------:R-:W-:Y:S02]  /*2030*/  FMNMX3 R12, R8, R10, R11, !PT ;  /* 0x0000000a080c7276 */ /* 0x000fe4000780000b */
[----:B------:R-:W0:Y:S02]  /*2040*/  LDS.128 R8, [R28+0x20] ;  /* 0x000020001c087984 */ /* 0x000e240000000c00 */
[----:B-1----:R-:W-:Y:S02]  /*2050*/  FMNMX3 R4, R12, R4, R5, !PT ;  /* 0x000000040c047276 */ /* 0x002fe40007800005 */
[----:B------:R-:W1:Y:S01]  /*2060*/  LDS.128 R12, [R28+0x30] ;  /* 0x000030001c0c7984 */ /* 0x000e620000000c00 */
[----:B------:R-:W-:Y:S02]  /*2070*/  IADD3 R5, PT, PT, R3, -R26, RZ ;  /* 0x8000001a03057210 */ /* 0x000fe40007ffe0ff */
[----:B------:R-:W-:Y:S02]  /*2080*/  FMNMX3 R4, R4, R6, R7, !PT ;  /* 0x0000000604047276 */ /* 0x000fe40007800007 */
[----:B------:R-:W-:-:S02]  /*2090*/  ISETP.NE.AND P0, PT, R27, R5, PT ;  /* 0x000000051b00720c */ /* 0x000fc40003f05270 */
[----:B0-----:R-:W-:-:S04]  /*20a0*/  FMNMX3 R4, R4, R8, R9, !PT ;  /* 0x0000000804047276 */ /* 0x001fc80007800009 */
[----:B------:R-:W-:-:S04]  /*20b0*/  FMNMX3 R4, R4, R10, R11, !PT ;  /* 0x0000000a04047276 */ /* 0x000fc8000780000b */
[----:B-1----:R-:W-:-:S04]  /*20c0*/  FMNMX3 R12, R4, R12, R13, !PT ;  /* 0x0000000c040c7276 */ /* 0x002fc8000780000d */
[----:B------:R-:W-:Y:S01]  /*20d0*/  FMNMX3 R12, R12, R14, R15, !PT ;  /* 0x0000000e0c0c7276 */ /* 0x000fe2000780000f */
[----:B------:R-:W-:Y:S06]  /*20e0*/  @P0 BRA `(.L_x_37) ;  /* 0xfffffffc00b80947 */ /* 0x000fec000383ffff */
.L_x_36:
[----:B------:R-:W-:-:S13]  /*20f0*/  ISETP.NE.AND P0, PT, R26, RZ, PT ;  /* 0x000000ff1a00720c */ /* 0x000fda0003f05270 */
[----:B------:R-:W-:Y:S05]  /*2100*/  @!P0 BRA `(.L_x_35) ;  /* 0x0000000000b08947 */ /* 0x000fea0003800000 */
[----:B------:R-:W-:Y:S01]  /*2110*/  VIADD R26, R26, 0xffffffff ;  /* 0xffffffff1a1a7836 */ /* 0x000fe20000000000 */
[----:B------:R-:W-:-:S04]  /*2120*/  ISETP.NE.AND P1, PT, R0, RZ, PT ;  /* 0x000000ff0000720c */ /* 0x000fc80003f25270 */
[----:B------:R-:W-:-:S13]  /*2130*/  ISETP.GE.U32.AND P0, PT, R26, 0x7, PT ;  /* 0x000000071a00780c */ /* 0x000fda0003f06070 */
[----:B------:R-:W-:Y:S05]  /*2140*/  @!P0 BRA `(.L_x_38) ;  /* 0x00000000003c8947 */ /* 0x000fea0003800000 */
[----:B-12---:R-:W-:Y:S01]  /*2150*/  LEA R4, R20, R5, 0x6 ;  /* 0x0000000514047211 */ /* 0x006fe200078e30ff */
[----:B------:R-:W-:-:S03]  /*2160*/  VIADD R5, R5, 0x8 ;  /* 0x0000000805057836 */ /* 0x000fc60000000000 */
[----:B------:R-:W-:-:S05]  /*2170*/  LEA R4, R4, UR9, 0x2 ;  /* 0x0000000904047c11 */ /* 0x000fca000f8e10ff */
[----:B------:R-:W-:Y:S04]  /*2180*/  LDS R7, [R4] ;  /* 0x0000000004077984 */ /* 0x000fe80000000800 */
[----:B------:R-:W0:Y:S04]  /*2190*/  LDS R6, [R4+0x4] ;  /* 0x0000040004067984 */ /* 0x000e280000000800 */
[----:B------:R-:W-:Y:S04]  /*21a0*/  LDS R9, [R4+0x8] ;  /* 0x0000080004097984 */ /* 0x000fe80000000800 */
[----:B------:R-:W1:Y:S04]  /*21b0*/  LDS R8, [R4+0xc] ;  /* 0x00000c0004087984 */ /* 0x000e680000000800 */
[----:B------:R-:W-:Y:S04]  /*21c0*/  LDS R11, [R4+0x10] ;  /* 0x00001000040b7984 */ /* 0x000fe80000000800 */
[----:B------:R-:W2:Y:S04]  /*21d0*/  LDS R10, [R4+0x14] ;  /* 0x00001400040a7984 */ /* 0x000ea80000000800 */
[----:B------:R-:W-:Y:S04]  /*21e0*/  LDS R13, [R4+0x18] ;  /* 0x00001800040d7984 */ /* 0x000fe80000000800 */
[----:B------:R-:W3:Y:S01]  /*21f0*/  LDS R14, [R4+0x1c] ;  /* 0x00001c00040e7984 */ /* 0x000ee20000000800 */
[----:B0-----:R-:W-:-:S04]  /*2200*/  FMNMX3 R6, R12, R7, R6, !PT ;  /* 0x000000070c067276 */ /* 0x001fc80007800006 */
[----:B-1----:R-:W-:-:S04]  /*2210*/  FMNMX3 R6, R6, R9, R8, !PT ;  /* 0x0000000906067276 */ /* 0x002fc80007800008 */
[----:B--2---:R-:W-:-:S04]  /*2220*/  FMNMX3 R6, R6, R11, R10, !PT ;  /* 0x0000000b06067276 */ /* 0x004fc8000780000a */
[----:B---3--:R-:W-:-:S07]  /*2230*/  FMNMX3 R12, R6, R13, R14, !PT ;  /* 0x0000000d060c7276 */ /* 0x008fce000780000e */
.L_x_38:
[----:B------:R-:W-:Y:S05]  /*2240*/  @!P1 BRA `(.L_x_35) ;  /* 0x0000000000609947 */ /* 0x000fea0003800000 */
[----:B------:R-:W-:Y:S02]  /*2250*/  ISETP.GE.U32.AND P0, PT, R2, 0x3, PT ;  /* 0x000000030200780c */ /* 0x000fe40003f06070 */
[----:B------:R-:W-:-:S11]  /*2260*/  ISETP.NE.AND P1, PT, R18, RZ, PT ;  /* 0x000000ff1200720c */ /* 0x000fd60003f25270 */
[----:B------:R-:W-:Y:S05]  /*2270*/  @!P0 BRA `(.L_x_39) ;  /* 0x0000000000248947 */ /* 0x000fea0003800000 */
[----:B-12---:R-:W-:Y:S01]  /*2280*/  IMAD R4, R20, 0x40, R5 ;  /* 0x0000004014047824 */ /* 0x006fe200078e0205 */
[----:B------:R-:W-:-:S04]  /*2290*/  IADD3 R5, PT, PT, R5, 0x4, RZ ;  /* 0x0000000405057810 */ /* 0x000fc80007ffe0ff */
[----:B------:R-:W-:-:S05]  /*22a0*/  LEA R4, R4, UR9, 0x2 ;  /* 0x0000000904047c11 */ /* 0x000fca000f8e10ff */
[----:B------:R-:W-:Y:S04]  /*22b0*/  LDS R7, [R4] ;  /* 0x0000000004077984 */ /* 0x000fe80000000800 */
[----:B------:R-:W0:Y:S04]  /*22c0*/  LDS R6, [R4+0x4] ;  /* 0x0000040004067984 */ /* 0x000e280000000800 */
[----:B------:R-:W-:Y:S04]  /*22d0*/  LDS R9, [R4+0x8] ;  /* 0x0000080004097984 */ /* 0x000fe80000000800 */
[----:B------:R-:W1:Y:S01]  /*22e0*/  LDS R8, [R4+0xc] ;  /* 0x00000c0004087984 */ /* 0x000e620000000800 */
[----:B0-----:R-:W-:-:S04]  /*22f0*/  FMNMX3 R6, R12, R7, R6, !PT ;  /* 0x000000070c067276 */ /* 0x001fc80007800006 */
[----:B-1----:R-:W-:-:S07]  /*2300*/  FMNMX3 R12, R6, R9, R8, !PT ;  /* 0x00000009060c7276 */ /* 0x002fce0007800008 */
.L_x_39:
[----:B------:R-:W-:Y:S05]  /*2310*/  @!P1 BRA `(.L_x_35) ;  /* 0x00000000002c9947 */ /* 0x000fea0003800000 */
[----:B------:R-:W-:Y:S01]  /*2320*/  IMAD R5, R20, 0x40, R5 ;  /* 0x0000004014057824 */ /* 0x000fe200078e0205 */
[----:B------:R-:W-:-:S04]  /*2330*/  ISETP.NE.AND P0, PT, R18, 0x1, PT ;  /* 0x000000011200780c */ /* 0x000fc80003f05270 */
[----:B-12---:R-:W-:-:S05]  /*2340*/  LEA R4, R5, UR9, 0x2 ;  /* 0x0000000905047c11 */ /* 0x006fca000f8e10ff */
[----:B------:R-:W0:Y:S02]  /*2350*/  LDS R5, [R4] ;  /* 0x0000000004057984 */ /* 0x000e240000000800 */
[----:B0-----:R-:W-:Y:S02]  /*2360*/  FMNMX R12, R12, R5, !PT ;  /* 0x000000050c0c7209 */ /* 0x001fe40007800000 */
[----:B------:R-:W-:Y:S05]  /*2370*/  @!P0 BRA `(.L_x_35) ;  /* 0x0000000000148947 */ /* 0x000fea0003800000 */
[----:B------:R-:W-:Y:S01]  /*2380*/  ISETP.NE.AND P0, PT, R18, 0x2, PT ;  /* 0x000000021200780c */ /* 0x000fe20003f05270 */
[----:B------:R-:W0:-:S12]  /*2390*/  LDS R5, [R4+0x4] ;  /* 0x0000040004057984 */ /* 0x000e180000000800 */
[----:B------:R-:W1:Y:S01]  /*23a0*/  @P0 LDS R7, [R4+0x8] ;  /* 0x0000080004070984 */ /* 0x000e620000000800 */
[----:B0-----:R-:W-:-:S04]  /*23b0*/  FMNMX R12, R12, R5, !PT ;  /* 0x000000050c0c7209 */ /* 0x001fc80007800000 */
[----:B-1----:R-:W-:-:S07]  /*23c0*/  @P0 FMNMX R12, R12, R7, !PT ;  /* 0x000000070c0c0209 */ /* 0x002fce0007800000 */
.L_x_35:
[----:B------:R-:W-:Y:S01]  /*23d0*/  FMNMX R12, R12, R25, !PT ;  /* 0x000000190c0c7209 */ /* 0x000fe20007800000 */
[----:B------:R-:W-:Y:S01]  /*23e0*/  IMAD.MOV.U32 R8, RZ, RZ, RZ ;  /* 0x000000ffff087224 */ /* 0x000fe200078e00ff */
[----:B------:R-:W-:Y:S06]  /*23f0*/  @!P4 BRA `(.L_x_40) ;  /* 0x000000040098c947 */ /* 0x000fec0003800000 */
[----:B------:R-:W-:Y:S01]  /*2400*/  ISETP.GE.U32.AND P0, PT, R16, 0x3, PT ;  /* 0x000000031000780c */ /* 0x000fe20003f06070 */
[----:B------:R-:W-:Y:S02]  /*2410*/  HFMA2 R8, -RZ, RZ, 0, 0 ;  /* 0x00000000ff087431 */ /* 0x000fe400000001ff */
[----:B0-----:R-:W-:-:S10]  /*2420*/  IMAD.MOV.U32 R5, RZ, RZ, RZ ;  /* 0x000000ffff057224 */ /* 0x001fd400078e00ff */
[----:B------:R-:W-:Y:S05]  /*2430*/  @!P0 BRA `(.L_x_41) ;  /* 0x0000000000d08947 */ /* 0x000fea0003800000 */
[----:B------:R-:W-:-:S07]  /*2440*/  CS2R R8, SRZ ;  /* 0x0000000000087805 */ /* 0x000fce000001ff00 */
.L_x_42:
[----:B0-----:R-:W-:Y:S01]  /*2450*/  IMAD R10, R20, 0x40, R9 ;  /* 0x00000040140a7824 */ /* 0x001fe200078e0209 */
[----:B------:R-:W-:Y:S01]  /*2460*/  MOV R11, 0x3bbb989d ;  /* 0x3bbb989d000b7802 */ /* 0x000fe20000000f00 */
[----:B------:R-:W-:Y:S02]  /*2470*/  IMAD.MOV.U32 R13, RZ, RZ, 0x437c0000 ;  /* 0x437c0000ff0d7424 */ /* 0x000fe400078e00ff */
[----:B------:R-:W-:Y:S01]  /*2480*/  VIADD R9, R9, 0x4 ;  /* 0x0000000409097836 */ /* 0x000fe20000000000 */
[----:B------:R-:W-:-:S05]  /*2490*/  LEA R10, R10, UR9, 0x2 ;  /* 0x000000090a0a7c11 */ /* 0x000fca000f8e10ff */
[----:B-12---:R-:W0:Y:S02]  /*24a0*/  LDS.128 R4, [R10] ;  /* 0x000000000a047984 */ /* 0x006e240000000c00 */
[C---:B0-----:R-:W-:Y:S01]  /*24b0*/  FADD R14, -R12.reuse, R4 ;  /* 0x000000040c0e7221 */ /* 0x041fe20000000100 */
[----:B------:R-:W-:-:S03]  /*24c0*/  FADD R26, -R12, R5 ;  /* 0x000000050c1a7221 */ /* 0x000fc60000000100 */
[-C--:B------:R-:W-:Y:S01]  /*24d0*/  FFMA.SAT R4, R14, R11.reuse, 0.5 ;  /* 0x3f0000000e047423 */ /* 0x080fe2000000200b */
[----:B------:R-:W-:-:S03]  /*24e0*/  FFMA.SAT R28, R26, R11, 0.5 ;  /* 0x3f0000001a1c7423 */ /* 0x000fc6000000200b */
[----:B------:R-:W-:-:S04]  /*24f0*/  FFMA.RM R4, R4, R13, 12582913 ;  /* 0x4b40000104047423 */ /* 0x000fc8000000400d */
[C---:B------:R-:W-:Y:S01]  /*2500*/  FADD R5, R4.reuse, -12583039 ;  /* 0xcb40007f04057421 */ /* 0x040fe20000000000 */
[----:B------:R-:W-:-:S03]  /*2510*/  IMAD.SHL.U32 R4, R4, 0x800000, RZ ;  /* 0x0080000004047824 */ /* 0x000fc600078e00ff */
[----:B------:R-:W-:Y:S01]  /*2520*/  FFMA R15, R14, 1.4426950216293334961, -R5 ;  /* 0x3fb8aa3b0e0f7823 */ /* 0x000fe20000000805 */
[----:B------:R-:W-:Y:S01]  /*2530*/  FFMA.RM R5, R28, R13, 12582913 ;  /* 0x4b4000011c057423 */ /* 0x000fe2000000400d */
[----:B------:R-:W-:Y:S02]  /*2540*/  FADD R28, -R12, R6 ;  /* 0x000000060c1c7221 */ /* 0x000fe40000000100 */
[----:B------:R-:W-:Y:S01]  /*2550*/  FFMA R15, R14, 1.925963033500011079e-08, R15 ;  /* 0x32a570600e0f7823 */ /* 0x000fe2000000000f */
[C---:B------:R-:W-:Y:S01]  /*2560*/  FADD R27, R5.reuse, -12583039 ;  /* 0xcb40007f051b7421 */ /* 0x040fe20000000000 */
[----:B------:R-:W-:Y:S01]  /*2570*/  FFMA.SAT R6, R28, R11, 0.5 ;  /* 0x3f0000001c067423 */ /* 0x000fe2000000200b */
[----:B------:R-:W-:Y:S02]  /*2580*/  SHF.L.U32 R5, R5, 0x17, RZ ;  /* 0x0000001705057819 */ /* 0x000fe400000006ff */
[----:B------:R-:W-:Y:S01]  /*2590*/  FFMA R27, R26, 1.4426950216293334961, -R27 ;  /* 0x3fb8aa3b1a1b7823 */ /* 0x000fe2000000081b */
[----:B------:R-:W-:Y:S01]  /*25a0*/  FFMA.RM R6, R6, R13, 12582913 ;  /* 0x4b40000106067423 */ /* 0x000fe2000000400d */
[----:B------:R-:W0:Y:S02]  /*25b0*/  MUFU.EX2 R15, R15 ;  /* 0x0000000f000f7308 */ /* 0x000e240000000800 */
[----:B------:R-:W-:Y:S01]  /*25c0*/  FFMA R14, R26, 1.925963033500011079e-08, R27 ;  /* 0x32a570601a0e7823 */ /* 0x000fe2000000001b */
[----:B------:R-:W-:Y:S01]  /*25d0*/  FADD R26, -R12, R7 ;  /* 0x000000070c1a7221 */ /* 0x000fe20000000100 */
[C---:B------:R-:W-:Y:S01]  /*25e0*/  FADD R7, R6.reuse, -12583039 ;  /* 0xcb40007f06077421 */ /* 0x040fe20000000000 */
[----:B------:R-:W-:-:S02]  /*25f0*/  IMAD.SHL.U32 R6, R6, 0x800000, RZ ;  /* 0x0080000006067824 */ /* 0x000fc400078e00ff */
[----:B------:R-:W-:Y:S01]  /*2600*/  FFMA.SAT R11, R26, R11, 0.5 ;  /* 0x3f0000001a0b7423 */ /* 0x000fe2000000200b */
[C---:B------:R-:W-:Y:S01]  /*2610*/  FFMA R7, R28.reuse, 1.4426950216293334961, -R7 ;  /* 0x3fb8aa3b1c077823 */ /* 0x040fe20000000807 */
[----:B------:R-:W1:Y:S02]  /*2620*/  MUFU.EX2 R14, R14 ;  /* 0x0000000e000e7308 */ /* 0x000e640000000800 */
[----:B------:R-:W-:Y:S01]  /*2630*/  FFMA.RM R13, R11, R13, 12582913 ;  /* 0x4b4000010b0d7423 */ /* 0x000fe2000000400d */
[----:B------:R-:W-:-:S03]  /*2640*/  FFMA R28, R28, 1.925963033500011079e-08, R7 ;  /* 0x32a570601c1c7823 */ /* 0x000fc60000000007 */
[----:B------:R-:W-:Y:S01]  /*2650*/  FADD R7, R13, -12583039 ;  /* 0xcb40007f0d077421 */ /* 0x000fe20000000000 */
[----:B0-----:R-:W-:-:S03]  /*2660*/  FMUL R4, R4, R15 ;  /* 0x0000000f04047220 */ /* 0x001fc60000400000 */
[----:B------:R-:W-:Y:S02]  /*2670*/  FFMA R11, R26, 1.4426950216293334961, -R7 ;  /* 0x3fb8aa3b1a0b7823 */ /* 0x000fe40000000807 */
[----:B------:R-:W0:Y:S01]  /*2680*/  MUFU.EX2 R7, R28 ;  /* 0x0000001c00077308 */ /* 0x000e220000000800 */
[----:B------:R-:W-:Y:S01]  /*2690*/  FADD R8, R4, R8 ;  /* 0x0000000804087221 */ /* 0x000fe20000000000 */
[----:B------:R-:W-:Y:S01]  /*26a0*/  FFMA R11, R26, 1.925963033500011079e-08, R11 ;  /* 0x32a570601a0b7823 */ /* 0x000fe2000000000b */
[----:B------:R-:W-:Y:S02]  /*26b0*/  IMAD.SHL.U32 R26, R13, 0x800000, RZ ;  /* 0x008000000d1a7824 */ /* 0x000fe400078e00ff */
[----:B-1----:R-:W-:Y:S01]  /*26c0*/  FMUL R5, R5, R14 ;  /* 0x0000000e05057220 */ /* 0x002fe20000400000 */
[----:B------:R-:W-:Y:S02]  /*26d0*/  IADD3 R14, PT, PT, -R18, R3, RZ ;  /* 0x00000003120e7210 */ /* 0x000fe40007ffe1ff */
[----:B------:R-:W1:Y:S02]  /*26e0*/  MUFU.EX2 R11, R11 ;  /* 0x0000000b000b7308 */ /* 0x000e640000000800 */
[----:B------:R-:W-:Y:S01]  /*26f0*/  ISETP.NE.AND P0, PT, R9, R14, PT ;  /* 0x0000000e0900720c */ /* 0x000fe20003f05270 */
[----:B0-----:R-:W-:Y:S01]  /*2700*/  FMUL R6, R6, R7 ;  /* 0x0000000706067220 */ /* 0x001fe20000400000 */
[----:B-1----:R-:W-:Y:S01]  /*2710*/  FMUL R7, R26, R11 ;  /* 0x0000000b1a077220 */ /* 0x002fe20000400000 */
[----:B------:R-:W-:-:S04]  /*2720*/  FADD R11, R8, R5 ;  /* 0x00000005080b7221 */ /* 0x000fc80000000000 */
[----:B------:R0:W-:Y:S01]  /*2730*/  STS.128 [R10], R4 ;  /* 0x000000040a007388 */ /* 0x0001e20000000c00 */
[----:B------:R-:W-:-:S04]  /*2740*/  FADD R8, R11, R6 ;  /* 0x000000060b087221 */ /* 0x000fc80000000000 */
[----:B------:R-:W-:Y:S01]  /*2750*/  FADD R8, R8, R7 ;  /* 0x0000000708087221 */ /* 0x000fe20000000000 */
[----:B------:R-:W-:Y:S06]  /*2760*/  @P0 BRA `(.L_x_42) ;  /* 0xfffffffc00380947 */ /* 0x000fec000383ffff */
[----:B0-----:R-:W-:-:S07]  /*2770*/  IMAD.MOV.U32 R5, RZ, RZ, R14 ;  /* 0x000000ffff057224 */ /* 0x001fce00078e000e */
.L_x_41:
[----:B------:R-:W-:-:S13]  /*2780*/  ISETP.NE.AND P0, PT, R18, RZ, PT ;  /* 0x000000ff1200720c */ /* 0x000fda0003f05270 */
[----:B------:R-:W-:Y:S05]  /*2790*/  @!P0 BRA `(.L_x_40) ;  /* 0x0000000000b08947 */ /* 0x000fea0003800000 */
[----:B-12---:R-:W-:Y:S01]  /*27a0*/  LEA R4, R20, R5, 0x6 ;  /* 0x0000000514047211 */ /* 0x006fe200078e30ff */
[----:B------:R-:W-:Y:S01]  /*27b0*/  IMAD.MOV.U32 R5, RZ, RZ, 0x3bbb989d ;  /* 0x3bbb989dff057424 */ /* 0x000fe200078e00ff */
[----:B------:R-:W-:Y:S01]  /*27c0*/  ISETP.NE.AND P0, PT, R18, 0x1, PT ;  /* 0x000000011200780c */ /* 0x000fe20003f05270 */
[----:B------:R-:W-:Y:S01]  /*27d0*/  IMAD.MOV.U32 R6, RZ, RZ, 0x437c0000 ;  /* 0x437c0000ff067424 */ /* 0x000fe200078e00ff */
[----:B------:R-:W-:-:S05]  /*27e0*/  LEA R4, R4, UR9, 0x2 ;  /* 0x0000000904047c11 */ /* 0x000fca000f8e10ff */
[----:B------:R-:W0:Y:S02]  /*27f0*/  LDS R7, [R4] ;  /* 0x0000000004077984 */ /* 0x000e240000000800 */
[----:B0-----:R-:W-:-:S04]  /*2800*/  FADD R10, -R12, R7 ;  /* 0x000000070c0a7221 */ /* 0x001fc80000000100 */
[----:B------:R-:W-:-:S04]  /*2810*/  FFMA.SAT R7, R10, R5, 0.5 ;  /* 0x3f0000000a077423 */ /* 0x000fc80000002005 */
[----:B------:R-:W-:-:S04]  /*2820*/  FFMA.RM R7, R7, R6, 12582913 ;  /* 0x4b40000107077423 */ /* 0x000fc80000004006 */
[C---:B------:R-:W-:Y:S01]  /*2830*/  FADD R9, R7.reuse, -12583039 ;  /* 0xcb40007f07097421 */ /* 0x040fe20000000000 */
[----:B------:R-:W-:-:S03]  /*2840*/  SHF.L.U32 R7, R7, 0x17, RZ ;  /* 0x0000001707077819 */ /* 0x000fc600000006ff */
[----:B------:R-:W-:-:S04]  /*2850*/  FFMA R9, R10, 1.4426950216293334961, -R9 ;  /* 0x3fb8aa3b0a097823 */ /* 0x000fc80000000809 */
[----:B------:R-:W-:-:S04]  /*2860*/  FFMA R9, R10, 1.925963033500011079e-08, R9 ;  /* 0x32a570600a097823 */ /* 0x000fc80000000009 */
[----:B------:R-:W0:Y:S02]  /*2870*/  MUFU.EX2 R10, R9 ;  /* 0x00000009000a7308 */ /* 0x000e240000000800 */
[----:B0-----:R-:W-:-:S04]  /*2880*/  FMUL R7, R7, R10 ;  /* 0x0000000a07077220 */ /* 0x001fc80000400000 */
[----:B------:R-:W-:Y:S01]  /*2890*/  FADD R8, R8, R7 ;  /* 0x0000000708087221 */ /* 0x000fe20000000000 */
[----:B------:R3:W-:Y:S01]  /*28a0*/  STS [R4], R7 ;  /* 0x0000000704007388 */ /* 0x0007e20000000800 */
[----:B------:R-:W-:Y:S05]  /*28b0*/  @!P0 BRA `(.L_x_40) ;  /* 0x0000000000688947 */ /* 0x000fea0003800000 */
[----:B---3--:R-:W0:Y:S01]  /*28c0*/  LDS R7, [R4+0x4] ;  /* 0x0000040004077984 */ /* 0x008e220000000800 */
[----:B------:R-:W-:Y:S01]  /*28d0*/  ISETP.NE.AND P0, PT, R18, 0x2, PT ;  /* 0x000000021200780c */ /* 0x000fe20003f05270 */
[----:B0-----:R-:W-:-:S04]  /*28e0*/  FADD R10, -R12, R7 ;  /* 0x000000070c0a7221 */ /* 0x001fc80000000100 */
[----:B------:R-:W-:-:S04]  /*28f0*/  FFMA.SAT R7, R10, R5, 0.5 ;  /* 0x3f0000000a077423 */ /* 0x000fc80000002005 */
[----:B------:R-:W-:-:S04]  /*2900*/  FFMA.RM R7, R7, R6, 12582913 ;  /* 0x4b40000107077423 */ /* 0x000fc80000004006 */
[C---:B------:R-:W-:Y:S01]  /*2910*/  FADD R9, R7.reuse, -12583039 ;  /* 0xcb40007f07097421 */ /* 0x040fe20000000000 */
[----:B------:R-:W-:-:S03]  /*2920*/  IMAD.SHL.U32 R7, R7, 0x800000, RZ ;  /* 0x0080000007077824 */ /* 0x000fc600078e00ff */
[----:B------:R-:W-:-:S04]  /*2930*/  FFMA R9, R10, 1.4426950216293334961, -R9 ;  /* 0x3fb8aa3b0a097823 */ /* 0x000fc80000000809 */
[----:B------:R-:W-:-:S04]  /*2940*/  FFMA R9, R10, 1.925963033500011079e-08, R9 ;  /* 0x32a570600a097823 */ /* 0x000fc80000000009 */
[----:B------:R-:W0:Y:S02]  /*2950*/  MUFU.EX2 R10, R9 ;  /* 0x00000009000a7308 */ /* 0x000e240000000800 */
[----:B0-----:R-:W-:-:S04]  /*2960*/  FMUL R7, R7, R10 ;  /* 0x0000000a07077220 */ /* 0x001fc80000400000 */
[----:B------:R-:W-:Y:S01]  /*2970*/  FADD R8, R8, R7 ;  /* 0x0000000708087221 */ /* 0x000fe20000000000 */
[----:B------:R4:W-:Y:S01]  /*2980*/  STS [R4+0x4], R7 ;  /* 0x0000040704007388 */ /* 0x0009e20000000800 */
[----:B------:R-:W-:Y:S05]  /*2990*/  @!P0 BRA `(.L_x_40) ;  /* 0x0000000000308947 */ /* 0x000fea0003800000 */
[----:B----4-:R-:W0:Y:S02]  /*29a0*/  LDS R7, [R4+0x8] ;  /* 0x0000080004077984 */ /* 0x010e240000000800 */
        /* <DEDUP_REMOVED lines=10> */
[----:B------:R0:W-:Y:S06]  /*2a50*/  STS [R4+0x8], R5 ;  /* 0x0000080504007388 */ /* 0x0001ec0000000800 */
.L_x_40:
[----:B0-----:R-:W-:Y:S02]  /*2a60*/  HFMA2 R5, -RZ, RZ, 0.96630859375, -0.0022525787353515625 ;  /* 0x3bbb989dff057431 */ /* 0x001fe400000001ff */
[----:B-1234-:R-:W-:Y:S01]  /*2a70*/  FADD R4, -R12, R25 ;  /* 0x000000190c047221 */ /* 0x01efe20000000100 */
[----:B------:R-:W-:Y:S01]  /*2a80*/  IMAD.MOV.U32 R6, RZ, RZ, 0x437c0000 ;  /* 0x437c0000ff067424 */ /* 0x000fe200078e00ff */
[----:B------:R-:W0:Y:S02]  /*2a90*/  LDCU UR4, c[0x0][0x3b8] ;  /* 0x00007700ff0477ac */ /* 0x000e240008000800 */
[----:B------:R-:W-:-:S04]  /*2aa0*/  FFMA.SAT R5, R4, R5, 0.5 ;  /* 0x3f00000004057423 */ /* 0x000fc80000002005 */
[----:B------:R-:W-:-:S04]  /*2ab0*/  FFMA.RM R5, R5, R6, 12582913 ;  /* 0x4b40000105057423 */ /* 0x000fc80000004006 */
[C---:B------:R-:W-:Y:S01]  /*2ac0*/  FADD R7, R5.reuse, -12583039 ;  /* 0xcb40007f05077421 */ /* 0x040fe20000000000 */
[----:B------:R-:W-:Y:S01]  /*2ad0*/  SHF.L.U32 R5, R5, 0x17, RZ ;  /* 0x0000001705057819 */ /* 0x000fe200000006ff */
[----:B0-----:R-:W-:Y:S02]  /*2ae0*/  UISETP.GE.AND UP0, UPT, UR4, 0x1, UPT ;  /* 0x000000010400788c */ /* 0x001fe4000bf06270 */
[----:B------:R-:W-:-:S04]  /*2af0*/  FFMA R7, R4, 1.4426950216293334961, -R7 ;  /* 0x3fb8aa3b04077823 */ /* 0x000fc80000000807 */
[----:B------:R-:W-:-:S06]  /*2b00*/  FFMA R4, R4, 1.925963033500011079e-08, R7 ;  /* 0x32a5706004047823 */ /* 0x000fcc0000000007 */
[----:B------:R-:W0:Y:S02]  /*2b10*/  MUFU.EX2 R4, R4 ;  /* 0x0000000400047308 */ /* 0x000e240000000800 */
[----:B0-----:R-:W-:-:S04]  /*2b20*/  FMUL R5, R5, R4 ;  /* 0x0000000405057220 */ /* 0x001fc80000400000 */
[----:B------:R-:W-:-:S04]  /*2b30*/  FMUL R7, R5, R22 ;  /* 0x0000001605077220 */ /* 0x000fc80000400000 */
[----:B------:R-:W-:Y:S01]  /*2b40*/  FADD R22, R7, R8 ;  /* 0x0000000807167221 */ /* 0x000fe20000000000 */
[----:B------:R-:W-:Y:S06]  /*2b50*/  BRA.U !UP0, `(.L_x_43) ;  /* 0x0000000908587547 */ /* 0x000fec000b800000 */
[----:B------:R-:W0:Y:S01]  /*2b60*/  I2F.U32.RP R6, UR20 ;  /* 0x0000001400067d06 */ /* 0x000e220008209000 */
[----:B------:R-:W-:Y:S01]  /*2b70*/  ISETP.NE.U32.AND P2, PT, RZ, UR20, PT ;  /* 0x00000014ff007c0c */ /* 0x000fe2000bf45070 */
[----:B------:R-:W-:Y:S06]  /*2b80*/  BSSY.RECONVERGENT B1, `(.L_x_44) ;  /* 0x000001e000017945 */ /* 0x000fec0003800200 */
[----:B0-----:R-:W0:Y:S02]  /*2b90*/  MUFU.RCP R6, R6 ;  /* 0x0000000600067308 */ /* 0x001e240000001000 */
[----:B0-----:R-:W-:-:S06]  /*2ba0*/  VIADD R4, R6, 0xffffffe ;  /* 0x0ffffffe06047836 */ /* 0x001fcc0000000000 */
[----:B------:R0:W1:Y:S02]  /*2bb0*/  F2I.FTZ.U32.TRUNC.NTZ R5, R4 ;  /* 0x0000000400057305 */ /* 0x000064000021f000 */
[----:B0-----:R-:W-:Y:S01]  /*2bc0*/  IMAD.MOV.U32 R4, RZ, RZ, RZ ;  /* 0x000000ffff047224 */ /* 0x001fe200078e00ff */
[----:B-1----:R-:W-:-:S05]  /*2bd0*/  IADD3 R9, PT, PT, RZ, -R5, RZ ;  /* 0x80000005ff097210 */ /* 0x002fca0007ffe0ff */
[----:B------:R-:W-:-:S04]  /*2be0*/  IMAD R9, R9, UR20, RZ ;  /* 0x0000001409097c24 */ /* 0x000fc8000f8e02ff */
[----:B------:R-:W-:Y:S01]  /*2bf0*/  IMAD.HI.U32 R5, R5, R9, R4 ;  /* 0x0000000905057227 */ /* 0x000fe200078e0004 */
[----:B------:R-:W-:-:S04]  /*2c00*/  IADD3 R4, PT, PT, R22, 0x1800000, RZ ;  /* 0x0180000016047810 */ /* 0x000fc80007ffe0ff */
[----:B------:R-:W-:Y:S01]  /*2c10*/  LOP3.LUT R4, R4, 0x7f800000, RZ, 0xc0, !PT ;  /* 0x7f80000004047812 */ /* 0x000fe200078ec0ff */
[----:B------:R-:W-:-:S05]  /*2c20*/  IMAD.HI.U32 R5, R5, R20, RZ ;  /* 0x0000001405057227 */ /* 0x000fca00078e00ff */
[----:B------:R-:W-:-:S05]  /*2c30*/  IADD3 R9, PT, PT, -R5, RZ, RZ ;  /* 0x000000ff05097210 */ /* 0x000fca0007ffe1ff */
[----:B------:R-:W-:-:S05]  /*2c40*/  IMAD R8, R9, UR20, R20 ;  /* 0x0000001409087c24 */ /* 0x000fca000f8e0214 */
[----:B------:R-:W-:-:S13]  /*2c50*/  ISETP.GE.U32.AND P0, PT, R8, UR20, PT ;  /* 0x0000001408007c0c */ /* 0x000fda000bf06070 */
[----:B------:R-:W-:Y:S02]  /*2c60*/  @P0 VIADD R8, R8, -UR20 ;  /* 0x8000001408080c36 */ /* 0x000fe40008000000 */
[----:B------:R-:W-:Y:S01]  /*2c70*/  @P0 VIADD R5, R5, 0x1 ;  /* 0x0000000105050836 */ /* 0x000fe20000000000 */
[----:B------:R-:W-:Y:S01]  /*2c80*/  ISETP.GT.U32.AND P0, PT, R4, 0x1ffffff, PT ;  /* 0x01ffffff0400780c */ /* 0x000fe20003f04070 */
[----:B------:R-:W-:Y:S01]  /*2c90*/  IMAD.MOV.U32 R4, RZ, RZ, 0x200 ;  /* 0x00000200ff047424 */ /* 0x000fe200078e00ff */
[----:B------:R-:W-:-:S13]  /*2ca0*/  ISETP.GE.U32.AND P1, PT, R8, UR20, PT ;  /* 0x0000001408007c0c */ /* 0x000fda000bf26070 */
[----:B------:R-:W-:Y:S02]  /*2cb0*/  @P1 IADD3 R5, PT, PT, R5, 0x1, RZ ;  /* 0x0000000105051810 */ /* 0x000fe40007ffe0ff */
[----:B------:R-:W-:-:S05]  /*2cc0*/  @!P2 LOP3.LUT R5, RZ, UR20, RZ, 0x33, !PT ;  /* 0x00000014ff05ac12 */ /* 0x000fca000f8e33ff */
[----:B------:R-:W-:Y:S01]  /*2cd0*/  IMAD R13, R5, R4, UR17 ;  /* 0x00000011050d7e24 */ /* 0x000fe2000f8e0204 */
[----:B------:R-:W-:Y:S06]  /*2ce0*/  @P0 BRA `(.L_x_45) ;  /* 0x00000000000c0947 */ /* 0x000fec0003800000 */
[----:B------:R-:W-:-:S07]  /*2cf0*/  MOV R6, 0x2d10 ;  /* 0x00002d1000067802 */ /* 0x000fce0000000f00 */
[----:B------:R-:W-:Y:S05]  /*2d00*/  CALL.REL.NOINC `($__internal_0_$__cuda_sm20_rcp_rn_f32_slowpath) ;  /* 0x0000001800bc7944 */ /* 0x000fea0003c00000 */
[----:B------:R-:W-:Y:S05]  /*2d10*/  BRA `(.L_x_46) ;  /* 0x0000000000107947 */ /* 0x000fea0003800000 */
.L_x_45:
[----:B------:R-:W0:Y:S02]  /*2d20*/  MUFU.RCP R5, R22 ;  /* 0x0000001600057308 */ /* 0x000e240000001000 */
[----:B0-----:R-:W-:-:S04]  /*2d30*/  FFMA R4, R22, R5, -1 ;  /* 0xbf80000016047423 */ /* 0x001fc80000000005 */
[----:B------:R-:W-:-:S04]  /*2d40*/  FADD.FTZ R4, -R4, -RZ ;  /* 0x800000ff04047221 */ /* 0x000fc80000010100 */
[----:B------:R-:W-:-:S07]  /*2d50*/  FFMA R14, R5, R4, R5 ;  /* 0x00000004050e7223 */ /* 0x000fce0000000005 */
.L_x_46:
[----:B------:R-:W-:Y:S05]  /*2d60*/  BSYNC.RECONVERGENT B1 ;  /* 0x0000000000017941 */ /* 0x000fea0003800200 */
.L_x_44:
[----:B------:R-:W0:Y:S01]  /*2d70*/  MUFU.RCP R5, R22 ;  /* 0x0000001600057308 */ /* 0x000e220000001000 */
[----:B------:R-:W-:Y:S07]  /*2d80*/  BSSY.RECONVERGENT B1, `(.L_x_47) ;  /* 0x000000a000017945 */ /* 0x000fee0003800200 */
[----:B------:R-:W1:Y:S01]  /*2d90*/  FCHK P0, R7, R22 ;  /* 0x0000001607007302 */ /* 0x000e620000000000 */
[----:B0-----:R-:W-:-:S04]  /*2da0*/  FFMA R4, -R22, R5, 1 ;  /* 0x3f80000016047423 */ /* 0x001fc80000000105 */
[----:B------:R-:W-:-:S04]  /*2db0*/  FFMA R4, R5, R4, R5 ;  /* 0x0000000405047223 */ /* 0x000fc80000000005 */
[----:B------:R-:W-:-:S04]  /*2dc0*/  FFMA R15, R7, R4, RZ ;  /* 0x00000004070f7223 */ /* 0x000fc800000000ff */
[----:B------:R-:W-:-:S04]  /*2dd0*/  FFMA R5, -R22, R15, R7 ;  /* 0x0000000f16057223 */ /* 0x000fc80000000107 */
[----:B------:R-:W-:Y:S01]  /*2de0*/  FFMA R15, R4, R5, R15 ;  /* 0x00000005040f7223 */ /* 0x000fe2000000000f */
[----:B-1----:R-:W-:Y:S06]  /*2df0*/  @!P0 BRA `(.L_x_48) ;  /* 0x0000000000088947 */ /* 0x002fec0003800000 */
[----:B------:R-:W-:-:S07]  /*2e00*/  MOV R6, 0x2e20 ;  /* 0x00002e2000067802 */ /* 0x000fce0000000f00 */
[----:B------:R-:W-:Y:S05]  /*2e10*/  CALL.REL.NOINC `($__internal_1_$__cuda_sm3x_div_rn_noftz_f32_slowpath) ;  /* 0x0000001c00507944 */ /* 0x000fea0003c00000 */
.L_x_48:
[----:B------:R-:W-:Y:S05]  /*2e20*/  BSYNC.RECONVERGENT B1 ;  /* 0x0000000000017941 */ /* 0x000fea0003800200 */
.L_x_47:
[----:B------:R-:W-:-:S05]  /*2e30*/  UMOV UR4, URZ ;  /* 0x000000ff00047c82 */ /* 0x000fca0008000000 */
.L_x_54:
[----:B------:R-:W-:-:S05]  /*2e40*/  MOV R4, UR4 ;  /* 0x0000000400047c02 */ /* 0x000fca0008000f00 */
[----:B0-----:R-:W-:-:S05]  /*2e50*/  IMAD R25, R4, 0x4, R13 ;  /* 0x0000000404197824 */ /* 0x001fca00078e020d */
[----:B------:R0:W5:Y:S01]  /*2e60*/  LDL R26, [R25] ;  /* 0x00000000191a7983 */ /* 0x0001620000100800 */
[----:B------:R-:W-:Y:S01]  /*2e70*/  HFMA2 R11, -RZ, RZ, 0, 0 ;  /* 0x00000000ff0b7431 */ /* 0x000fe200000001ff */
[----:B------:R-:W-:Y:S06]  /*2e80*/  @!P4 BRA `(.L_x_49) ;  /* 0x000000040070c947 */ /* 0x000fec0003800000 */
[----:B------:R-:W-:Y:S01]  /*2e90*/  ISETP.GE.U32.AND P0, PT, R16, 0x7, PT ;  /* 0x000000071000780c */ /* 0x000fe20003f06070 */
[----:B------:R-:W-:Y:S01]  /*2ea0*/  UMOV UR5, URZ ;  /* 0x000000ff00057c82 */ /* 0x000fe20008000000 */
[----:B------:R-:W-:-:S11]  /*2eb0*/  IMAD.MOV.U32 R11, RZ, RZ, RZ ;  /* 0x000000ffff0b7224 */ /* 0x000fd600078e00ff */
[----:B------:R-:W-:Y:S05]  /*2ec0*/  @!P0 BRA `(.L_x_50) ;  /* 0x0000000000908947 */ /* 0x000fea0003800000 */
[----:B------:R-:W-:Y:S01]  /*2ed0*/  MOV R11, RZ ;  /* 0x000000ff000b7202 */ /* 0x000fe20000000f00 */
[----:B------:R-:W1:Y:S01]  /*2ee0*/  LDCU UR21, c[0x0][0x3b8] ;  /* 0x00007700ff1577ac */ /* 0x000e620008000800 */
[----:B------:R-:W-:-:S05]  /*2ef0*/  UMOV UR5, URZ ;  /* 0x000000ff00057c82 */ /* 0x000fca0008000000 */
.L_x_51:
[----:B-1----:R-:W-:Y:S02]  /*2f00*/  UIMAD UR11, UR5, UR21, UR4 ;  /* 0x00000015050b72a4 */ /* 0x002fe4000f8e0204 */
[----:B------:R-:W-:Y:S01]  /*2f10*/  LEA R8, R20, UR5, 0x6 ;  /* 0x0000000514087c11 */ /* 0x000fe2000f8e30ff */
[----:B------:R-:W-:Y:S02]  /*2f20*/  UIADD3 UR5, UPT, UPT, UR5, 0x8, URZ ;  /* 0x0000000805057890 */ /* 0x000fe4000fffe0ff */
[----:B------:R-:W-:Y:S01]  /*2f30*/  ULEA UR11, UR11, UR18, 0x2 ;  /* 0x000000120b0b7291 */ /* 0x000fe2000f8e10ff */
[----:B------:R-:W-:-:S03]  /*2f40*/  LEA R8, R8, UR9, 0x2 ;  /* 0x0000000908087c11 */ /* 0x000fc6000f8e10ff */
[----:B------:R-:W-:Y:S02]  /*2f50*/  ISETP.NE.AND P0, PT, R17, UR5, PT ;  /* 0x0000000511007c0c */ /* 0x000fe4000bf05270 */
[----:B------:R-:W-:Y:S04]  /*2f60*/  LDS.128 R4, [R8] ;  /* 0x0000000008047984 */ /* 0x000fe80000000c00 */
[----:B------:R-:W1:Y:S01]  /*2f70*/  LDS R9, [UR11] ;  /* 0x0000000bff097984 */ /* 0x000e620008000800 */
[----:B------:R-:W-:-:S04]  /*2f80*/  ULEA UR11, UR21, UR11, 0x2 ;  /* 0x0000000b150b7291 */ /* 0x000fc8000f8e10ff */
[----:B------:R-:W-:-:S05]  /*2f90*/  ULEA UR12, UR21, UR11, 0x2 ;  /* 0x0000000b150c7291 */ /* 0x000fca000f8e10ff */
[----:B------:R-:W2:Y:S01]  /*2fa0*/  LDS R27, [UR11] ;  /* 0x0000000bff1b7984 */ /* 0x000ea20008000800 */
[----:B-1----:R-:W-:-:S03]  /*2fb0*/  FFMA R10, R4, R9, R11 ;  /* 0x00000009040a7223 */ /* 0x002fc6000000000b */
[----:B------:R-:W1:Y:S01]  /*2fc0*/  LDS R9, [UR12] ;  /* 0x0000000cff097984 */ /* 0x000e620008000800 */
[----:B------:R-:W-:Y:S01]  /*2fd0*/  ULEA UR12, UR21, UR12, 0x2 ;  /* 0x0000000c150c7291 */ /* 0x000fe2000f8e10ff */
[----:B--2---:R-:W-:-:S08]  /*2fe0*/  FFMA R5, R5, R27, R10 ;  /* 0x0000001b05057223 */ /* 0x004fd0000000000a */
[----:B------:R-:W2:Y:S01]  /*2ff0*/  LDS R4, [UR12] ;  /* 0x0000000cff047984 */ /* 0x000ea20008000800 */
[----:B------:R-:W-:Y:S01]  /*3000*/  ULEA UR12, UR21, UR12, 0x2 ;  /* 0x0000000c150c7291 */ /* 0x000fe2000f8e10ff */
[----:B-1----:R-:W-:-:S08]  /*3010*/  FFMA R6, R6, R9, R5 ;  /* 0x0000000906067223 */ /* 0x002fd00000000005 */
[----:B------:R-:W-:Y:S01]  /*3020*/  LDS R5, [UR12] ;  /* 0x0000000cff057984 */ /* 0x000fe20008000800 */
[----:B------:R-:W-:-:S03]  /*3030*/  ULEA UR12, UR21, UR12, 0x2 ;  /* 0x0000000c150c7291 */ /* 0x000fc6000f8e10ff */
[----:B------:R-:W1:Y:S01]  /*3040*/  LDS.128 R8, [R8+0x10] ;  /* 0x0000100008087984 */ /* 0x000e620000000c00 */
[----:B------:R-:W-:Y:S01]  /*3050*/  ULEA UR11, UR21, UR12, 0x2 ;  /* 0x0000000c150b7291 */ /* 0x000fe2000f8e10ff */
[----:B--2---:R-:W-:-:S03]  /*3060*/  FFMA R7, R7, R4, R6 ;  /* 0x0000000407077223 */ /* 0x004fc60000000006 */
[----:B------:R-:W-:Y:S01]  /*3070*/  ULEA UR19, UR21, UR11, 0x2 ;  /* 0x0000000b15137291 */ /* 0x000fe2000f8e10ff */
[----:B------:R-:W2:Y:S04]  /*3080*/  LDS R6, [UR12] ;  /* 0x0000000cff067984 */ /* 0x000ea80008000800 */
[----:B------:R-:W3:Y:S01]  /*3090*/  LDS R27, [UR11] ;  /* 0x0000000bff1b7984 */ /* 0x000ee20008000800 */
[----:B-1----:R-:W-:-:S03]  /*30a0*/  FFMA R4, R8, R5, R7 ;  /* 0x0000000508047223 */ /* 0x002fc60000000007 */
[----:B------:R-:W1:Y:S01]  /*30b0*/  LDS R5, [UR19] ;  /* 0x00000013ff057984 */ /* 0x000e620008000800 */
[----:B--2---:R-:W-:-:S04]  /*30c0*/  FFMA R9, R9, R6, R4 ;  /* 0x0000000609097223 */ /* 0x004fc80000000004 */
[----:B---3--:R-:W-:-:S04]  /*30d0*/  FFMA R10, R10, R27, R9 ;  /* 0x0000001b0a0a7223 */ /* 0x008fc80000000009 */
[----:B-1----:R-:W-:Y:S01]  /*30e0*/  FFMA R11, R11, R5, R10 ;  /* 0x000000050b0b7223 */ /* 0x002fe2000000000a */
[----:B------:R-:W-:Y:S06]  /*30f0*/  @P0 BRA `(.L_x_51) ;  /* 0xfffffffc00800947 */ /* 0x000fec000383ffff */
[----:B------:R-:W-:-:S15]  /*3100*/  R2UR UR5, R17 ;  /* 0x00000000110572ca */ /* 0x000fde00000e0000 */
.L_x_50:
[----:B------:R-:W-:-:S13]  /*3110*/  ISETP.NE.AND P0, PT, R0, RZ, PT ;  /* 0x000000ff0000720c */ /* 0x000fda0003f05270 */
[----:B------:R-:W-:Y:S05]  /*3120*/  @!P0 BRA `(.L_x_49) ;  /* 0x0000000000c88947 */ /* 0x000fea0003800000 */
[----:B------:R-:W-:Y:S02]  /*3130*/  ISETP.GE.U32.AND P0, PT, R2, 0x3, PT ;  /* 0x000000030200780c */ /* 0x000fe40003f06070 */
[----:B------:R-:W-:-:S11]  /*3140*/  ISETP.NE.AND P1, PT, R18, RZ, PT ;  /* 0x000000ff1200720c */ /* 0x000fd60003f25270 */
[----:B------:R-:W-:Y:S05]  /*3150*/  @!P0 BRA `(.L_x_52) ;  /* 0x0000000000548947 */ /* 0x000fea0003800000 */
[----:B------:R-:W1:Y:S01]  /*3160*/  LDCU UR12, c[0x0][0x3b8] ;  /* 0x00007700ff0c77ac */ /* 0x000e620008000800 */
[----:B------:R-:W-:-:S04]  /*3170*/  LEA R4, R20, UR5, 0x6 ;  /* 0x0000000514047c11 */ /* 0x000fc8000f8e30ff */
[----:B------:R-:W-:-:S05]  /*3180*/  LEA R4, R4, UR9, 0x2 ;  /* 0x0000000904047c11 */ /* 0x000fca000f8e10ff */
[----:B------:R-:W-:Y:S04]  /*3190*/  LDS R6, [R4] ;  /* 0x0000000004067984 */ /* 0x000fe80000000800 */
[----:B------:R-:W-:Y:S01]  /*31a0*/  LDS R8, [R4+0x4] ;  /* 0x0000040004087984 */ /* 0x000fe20000000800 */
[----:B-1----:R-:W-:-:S03]  /*31b0*/  UIMAD UR11, UR5, UR12, UR4 ;  /* 0x0000000c050b72a4 */ /* 0x002fc6000f8e0204 */
[----:B------:R-:W-:Y:S01]  /*31c0*/  LDS R10, [R4+0xc] ;  /* 0x00000c00040a7984 */ /* 0x000fe20000000800 */
[----:B------:R-:W-:Y:S02]  /*31d0*/  UIADD3 UR5, UPT, UPT, UR5, 0x4, URZ ;  /* 0x0000000405057890 */ /* 0x000fe4000fffe0ff */
[----:B------:R-:W-:-:S09]  /*31e0*/  ULEA UR11, UR11, UR18, 0x2 ;  /* 0x000000120b0b7291 */ /* 0x000fd2000f8e10ff */
[----:B------:R-:W1:Y:S01]  /*31f0*/  LDS R5, [UR11] ;  /* 0x0000000bff057984 */ /* 0x000e620008000800 */
[----:B------:R-:W-:-:S04]  /*3200*/  ULEA UR11, UR12, UR11, 0x2 ;  /* 0x0000000b0c0b7291 */ /* 0x000fc8000f8e10ff */
[----:B------:R-:W-:-:S04]  /*3210*/  ULEA UR19, UR12, UR11, 0x2 ;  /* 0x0000000b0c137291 */ /* 0x000fc8000f8e10ff */
[----:B------:R-:W-:Y:S01]  /*3220*/  ULEA UR12, UR12, UR19, 0x2 ;  /* 0x000000130c0c7291 */ /* 0x000fe2000f8e10ff */
[----:B------:R-:W2:Y:S04]  /*3230*/  LDS R7, [UR11] ;  /* 0x0000000bff077984 */ /* 0x000ea80008000800 */
[----:B------:R-:W-:Y:S01]  /*3240*/  LDS R9, [UR19] ;  /* 0x00000013ff097984 */ /* 0x000fe20008000800 */
[----:B-1----:R-:W-:-:S03]  /*3250*/  FFMA R5, R6, R5, R11 ;  /* 0x0000000506057223 */ /* 0x002fc6000000000b */
[----:B------:R-:W1:Y:S04]  /*3260*/  LDS R6, [R4+0x8] ;  /* 0x0000080004067984 */ /* 0x000e680000000800 */
[----:B------:R-:W3:Y:S01]  /*3270*/  LDS R11, [UR12] ;  /* 0x0000000cff0b7984 */ /* 0x000ee20008000800 */
[----:B--2---:R-:W-:-:S04]  /*3280*/  FFMA R5, R8, R7, R5 ;  /* 0x0000000708057223 */ /* 0x004fc80000000005 */
[----:B-1----:R-:W-:-:S04]  /*3290*/  FFMA R5, R6, R9, R5 ;  /* 0x0000000906057223 */ /* 0x002fc80000000005 */
[----:B---3--:R-:W-:-:S07]  /*32a0*/  FFMA R11, R10, R11, R5 ;  /* 0x0000000b0a0b7223 */ /* 0x008fce0000000005 */
.L_x_52:
[----:B------:R-:W-:Y:S05]  /*32b0*/  @!P1 BRA `(.L_x_49) ;  /* 0x0000000000649947 */ /* 0x000fea0003800000 */
[----:B------:R-:W-:Y:S02]  /*32c0*/  ISETP.NE.AND P1, PT, R18, 0x1, PT ;  /* 0x000000011200780c */ /* 0x000fe40003f25270 */
[----:B------:R-:W-:-:S11]  /*32d0*/  LOP3.LUT P0, RZ, R19, 0x1, RZ, 0xc0, !PT ;  /* 0x0000000113ff7812 */ /* 0x000fd6000780c0ff */
[----:B------:R-:W-:Y:S05]  /*32e0*/  @!P1 BRA `(.L_x_53) ;  /* 0x0000000000349947 */ /* 0x000fea0003800000 */
[----:B------:R-:W1:Y:S01]  /*32f0*/  LDCU UR11, c[0x0][0x3b8] ;  /* 0x00007700ff0b77ac */ /* 0x000e620008000800 */
[----:B------:R-:W-:-:S04]  /*3300*/  LEA R4, R20, UR5, 0x6 ;  /* 0x0000000514047c11 */ /* 0x000fc8000f8e30ff */
[----:B------:R-:W-:-:S05]  /*3310*/  LEA R4, R4, UR9, 0x2 ;  /* 0x0000000904047c11 */ /* 0x000fca000f8e10ff */
[----:B------:R-:W-:Y:S04]  /*3320*/  LDS R6, [R4] ;  /* 0x0000000004067984 */ /* 0x000fe80000000800 */
[----:B------:R-:W-:Y:S01]  /*3330*/  LDS R8, [R4+0x4] ;  /* 0x0000040004087984 */ /* 0x000fe20000000800 */
[----:B-1----:R-:W-:Y:S02]  /*3340*/  UIMAD UR12, UR5, UR11, UR4 ;  /* 0x0000000b050c72a4 */ /* 0x002fe4000f8e0204 */
[----:B------:R-:W-:Y:S02]  /*3350*/  UIADD3 UR5, UPT, UPT, UR5, 0x2, URZ ;  /* 0x0000000205057890 */ /* 0x000fe4000fffe0ff */
[----:B------:R-:W-:-:S04]  /*3360*/  ULEA UR12, UR12, UR18, 0x2 ;  /* 0x000000120c0c7291 */ /* 0x000fc8000f8e10ff */
[----:B------:R-:W-:-:S05]  /*3370*/  ULEA UR11, UR11, UR12, 0x2 ;  /* 0x0000000c0b0b7291 */ /* 0x000fca000f8e10ff */
[----:B------:R-:W1:Y:S04]  /*3380*/  LDS R5, [UR12] ;  /* 0x0000000cff057984 */ /* 0x000e680008000800 */
[----:B------:R-:W2:Y:S01]  /*3390*/  LDS R7, [UR11] ;  /* 0x0000000bff077984 */ /* 0x000ea20008000800 */
[----:B-1----:R-:W-:-:S04]  /*33a0*/  FFMA R5, R6, R5, R11 ;  /* 0x0000000506057223 */ /* 0x002fc8000000000b */
[----:B--2---:R-:W-:-:S07]  /*33b0*/  FFMA R11, R8, R7, R5 ;  /* 0x00000007080b7223 */ /* 0x004fce0000000005 */
.L_x_53:
[----:B------:R-:W-:Y:S05]  /*33c0*/  @!P0 BRA `(.L_x_49) ;  /* 0x0000000000208947 */ /* 0x000fea0003800000 */
[----:B------:R-:W1:Y:S01]  /*33d0*/  LDCU UR11, c[0x0][0x3b8] ;  /* 0x00007700ff0b77ac */ /* 0x000e620008000800 */
[----:B------:R-:W-:-:S04]  /*33e0*/  LEA R4, R20, UR5, 0x6 ;  /* 0x0000000514047c11 */ /* 0x000fc8000f8e30ff */
[----:B------:R-:W-:-:S06]  /*33f0*/  LEA R4, R4, UR9, 0x2 ;  /* 0x0000000904047c11 */ /* 0x000fcc000f8e10ff */
[----:B------:R-:W-:Y:S01]  /*3400*/  LDS R4, [R4] ;  /* 0x0000000004047984 */ /* 0x000fe20000000800 */
[----:B-1----:R-:W-:-:S04]  /*3410*/  UIMAD UR11, UR5, UR11, UR4 ;  /* 0x0000000b050b72a4 */ /* 0x002fc8000f8e0204 */
[----:B------:R-:W-:-:S09]  /*3420*/  ULEA UR11, UR11, UR18, 0x2 ;  /* 0x000000120b0b7291 */ /* 0x000fd2000f8e10ff */
[----:B------:R-:W1:Y:S02]  /*3430*/  LDS R5, [UR11] ;  /* 0x0000000bff057984 */ /* 0x000e640008000800 */
[----:B-1----:R-:W-:-:S07]  /*3440*/  FFMA R11, R4, R5, R11 ;  /* 0x00000005040b7223 */ /* 0x002fce000000000b */
.L_x_49:
[----:B-----5:R-:W-:Y:S01]  /*3450*/  FMUL R26, R26, R15 ;  /* 0x0000000f1a1a7220 */ /* 0x020fe20000400000 */
[----:B------:R-:W1:Y:S03]  /*3460*/  LDCU UR5, c[0x0][0x3b8] ;  /* 0x00007700ff0577ac */ /* 0x000e660008000800 */
[----:B------:R-:W-:Y:S01]  /*3470*/  FFMA R26, R11, R14, R26 ;  /* 0x0000000e0b1a7223 */ /* 0x000fe2000000001a */
[----:B------:R-:W-:-:S04]  /*3480*/  UIADD3 UR4, UPT, UPT, UR4, 0x1, URZ ;  /* 0x0000000104047890 */ /* 0x000fc8000fffe0ff */
[----:B------:R2:W-:Y:S01]  /*3490*/  STL [R25], R26 ;  /* 0x0000001a19007387 */ /* 0x0005e20000100800 */
[----:B-1----:R-:W-:-:S09]  /*34a0*/  UISETP.NE.AND UP0, UPT, UR4, UR5, UPT ;  /* 0x000000050400728c */ /* 0x002fd2000bf05270 */
[----:B--2---:R-:W-:Y:S05]  /*34b0*/  BRA.U UP0, `(.L_x_54) ;  /* 0xfffffff900607547 */ /* 0x004fea000b83ffff */
.L_x_43:
[----:B------:R-:W-:Y:S01]  /*34c0*/  VIADD R20, R20, UR20 ;  /* 0x0000001414147c36 */ /* 0x000fe20008000000 */
[----:B0-----:R-:W-:-:S04]  /*34d0*/  MOV R25, R12 ;  /* 0x0000000c00197202 */ /* 0x001fc80000000f00 */
[----:B------:R-:W-:-:S13]  /*34e0*/  ISETP.GE.AND P0, PT, R20, UR6, PT ;  /* 0x0000000614007c0c */ /* 0x000fda000bf06270 */
[----:B------:R-:W-:Y:S05]  /*34f0*/  @!P0 BRA `(.L_x_55) ;  /* 0xffffffe8008c8947 */ /* 0x000fea000383ffff */
.L_x_34:
[----:B------:R-:W-:Y:S05]  /*3500*/  BSYNC.RECONVERGENT B0 ;  /* 0x0000000000007941 */ /* 0x000fea0003800200 */
.L_x_33:
[----:B------:R-:W-:Y:S06]  /*3510*/  BAR.SYNC.DEFER_BLOCKING 0x0 ;  /* 0x0000000000007b1d */ /* 0x000fec0000010000 */
.L_x_13:
[----:B------:R-:W-:Y:S05]  /*3520*/  @P3 BRA `(.L_x_56) ;  /* 0xffffffd400543947 */ /* 0x000fea000383ffff */
.L_x_12:
[----:B------:R-:W-:-:S13]  /*3530*/  ISETP.GE.AND P0, PT, R23, UR6, PT ;  /* 0x0000000617007c0c */ /* 0x000fda000bf06270 */
[----:B------:R-:W-:Y:S05]  /*3540*/  @P0 EXIT ;  /* 0x000000000000094d */ /* 0x000fea0003800000 */
[C---:B------:R-:W-:Y:S01]  /*3550*/  FSETP.GEU.AND P0, PT, R22.reuse, 1.175494350822287508e-38, PT ;  /* 0x008000001600780b */ /* 0x040fe20003f0e000 */
[----:B------:R-:W-:Y:S01]  /*3560*/  IMAD.MOV.U32 R3, RZ, RZ, 0x3e055027 ;  /* 0x3e055027ff037424 */ /* 0x000fe200078e00ff */
[----:B------:R-:W3:Y:S01]  /*3570*/  LDCU UR8, c[0x0][0x3b8] ;  /* 0x00007700ff0877ac */ /* 0x000ee20008000800 */
[----:B------:R-:W4:Y:S10]  /*3580*/  LDCU UR9, c[0x0][0x360] ;  /* 0x00006c00ff0977ac */ /* 0x000f340008000800 */
[----:B------:R-:W-:-:S04]  /*3590*/  @!P0 FMUL R22, R22, 8388608 ;  /* 0x4b00000016168820 */ /* 0x000fc80000400000 */
[----:B------:R-:W-:Y:S01]  /*35a0*/  VIADD R0, R22, 0xc0d55555 ;  /* 0xc0d5555516007836 */ /* 0x000fe20000000000 */
[----:B---3--:R-:W-:-:S04]  /*35b0*/  UISETP.GE.AND UP0, UPT, UR8, 0x1, UPT ;  /* 0x000000010800788c */ /* 0x008fc8000bf06270 */
[----:B0-----:R-:W-:-:S04]  /*35c0*/  LOP3.LUT R2, R0, 0xff800000, RZ, 0xc0, !PT ;  /* 0xff80000000027812 */ /* 0x001fc800078ec0ff */
[----:B------:R-:W-:-:S05]  /*35d0*/  IADD3 R0, PT, PT, R22, -R2, RZ ;  /* 0x8000000216007210 */ /* 0x000fca0007ffe0ff */
[----:B-12---:R-:W-:Y:S01]  /*35e0*/  FADD R4, R0, -1 ;  /* 0xbf80000000047421 */ /* 0x006fe20000000000 */
[----:B------:R-:W-:Y:S02]  /*35f0*/  FSEL R0, RZ, -23, P0 ;  /* 0xc1b80000ff007808 */ /* 0x000fe40000000000 */
[----:B------:R-:W-:Y:S01]  /*3600*/  ISETP.GT.U32.AND P0, PT, R22, 0x7f7fffff, PT ;  /* 0x7f7fffff1600780c */ /* 0x000fe20003f04070 */
[----:B------:R-:W-:-:S04]  /*3610*/  FFMA R3, R4, -R3, 0.14084610342979431152 ;  /* 0x3e1039f604037423 */ /* 0x000fc80000000803 */
[----:B------:R-:W-:-:S04]  /*3620*/  FFMA R3, R4, R3, -0.12148627638816833496 ;  /* 0xbdf8cdcc04037423 */ /* 0x000fc80000000003 */
[----:B------:R-:W-:-:S04]  /*3630*/  FFMA R3, R4, R3, 0.13980610668659210205 ;  /* 0x3e0f295504037423 */ /* 0x000fc80000000003 */
[----:B------:R-:W-:-:S04]  /*3640*/  FFMA R3, R4, R3, -0.16684235632419586182 ;  /* 0xbe2ad8b904037423 */ /* 0x000fc80000000003 */
[----:B------:R-:W-:-:S04]  /*3650*/  FFMA R3, R4, R3, 0.20012299716472625732 ;  /* 0x3e4ced0b04037423 */ /* 0x000fc80000000003 */
[----:B------:R-:W-:-:S04]  /*3660*/  FFMA R3, R4, R3, -0.24999669194221496582 ;  /* 0xbe7fff2204037423 */ /* 0x000fc80000000003 */
[----:B------:R-:W-:-:S04]  /*3670*/  FFMA R3, R4, R3, 0.33333182334899902344 ;  /* 0x3eaaaa7804037423 */ /* 0x000fc80000000003 */
[----:B------:R-:W-:Y:S01]  /*3680*/  FFMA R5, R4, R3, -0.5 ;  /* 0xbf00000004057423 */ /* 0x000fe20000000003 */
[----:B------:R-:W-:-:S03]  /*3690*/  I2FP.F32.S32 R3, R2 ;  /* 0x0000000200037245 */ /* 0x000fc60000201400 */
[C---:B------:R-:W-:Y:S02]  /*36a0*/  FMUL R5, R4.reuse, R5 ;  /* 0x0000000504057220 */ /* 0x040fe40000400000 */
[----:B------:R-:W-:Y:S01]  /*36b0*/  FFMA R0, R3, 1.1920928955078125e-07, R0 ;  /* 0x3400000003007823 */ /* 0x000fe20000000000 */
[----:B------:R-:W-:Y:S01]  /*36c0*/  MOV R3, 0x7f800000 ;  /* 0x7f80000000037802 */ /* 0x000fe20000000f00 */
[----:B------:R-:W-:-:S04]  /*36d0*/  FFMA R5, R4, R5, R4 ;  /* 0x0000000504057223 */ /* 0x000fc80000000004 */
[----:B------:R-:W-:Y:S01]  /*36e0*/  FFMA R0, R0, 0.69314718246459960938, R5 ;  /* 0x3f31721800007823 */ /* 0x000fe20000000005 */
[C---:B------:R-:W-:Y:S01]  /*36f0*/  @P0 FFMA R0, R22.reuse, R3, +INF ;  /* 0x7f80000016000423 */ /* 0x040fe20000000003 */
[----:B------:R-:W-:-:S04]  /*3700*/  FSETP.NEU.AND P0, PT, R22, RZ, PT ;  /* 0x000000ff1600720b */ /* 0x000fc80003f0d000 */
[----:B------:R-:W-:-:S05]  /*3710*/  FSEL R3, R0, -INF , P0 ;  /* 0xff80000000037808 */ /* 0x000fca0000000000 */
[----:B------:R-:W-:Y:S01]  /*3720*/  FADD R20, R3, R12 ;  /* 0x0000000c03147221 */ /* 0x000fe20000000000 */
[----:B----4-:R-:W-:Y:S06]  /*3730*/  BRA.U !UP0, `(.L_x_57) ;  /* 0x0000000d08f47547 */ /* 0x010fec000b800000 */
[----:B------:R-:W0:Y:S02]  /*3740*/  LDCU.64 UR4, c[0x0][0x3a0] ;  /* 0x00007400ff0477ac */ /* 0x000e240008000a00 */
[----:B0-----:R-:W-:-:S04]  /*3750*/  UISETP.NE.U32.AND UP0, UPT, UR4, URZ, UPT ;  /* 0x000000ff0400728c */ /* 0x001fc8000bf05070 */
[----:B------:R-:W-:-:S09]  /*3760*/  UISETP.NE.AND.EX UP0, UPT, UR5, URZ, UPT, UP0 ;  /* 0x000000ff0500728c */ /* 0x000fd2000bf05300 */
[----:B------:R-:W-:Y:S05]  /*3770*/  BRA.U UP0, `(.L_x_58) ;  /* 0x0000000500f87547 */ /* 0x000fea000b800000 */
[----:B------:R-:W0:Y:S01]  /*3780*/  LDCU.64 UR4, c[0x0][0x398] ;  /* 0x00007300ff0477ac */ /* 0x000e220008000a00 */
[----:B------:R-:W-:Y:S01]  /*3790*/  BSSY.RECONVERGENT B0, `(.L_x_59) ;  /* 0x000007b000007945 */ /* 0x000fe20003800200 */
[----:B------:R-:W-:Y:S01]  /*37a0*/  VIADD R0, R1, 0x20 ;  /* 0x0000002001007836 */ /* 0x000fe20000000000 */
[----:B------:R-:W-:Y:S02]  /*37b0*/  ULOP3.LUT UR12, UR8, 0xf, URZ, 0xc0, !UPT ;  /* 0x0000000f080c7892 */ /* 0x000fe4000f8ec0ff */
[----:B------:R-:W-:Y:S02]  /*37c0*/  ULOP3.LUT UR18, UR8, 0x7, URZ, 0xc0, !UPT ;  /* 0x0000000708127892 */ /* 0x000fe4000f8ec0ff */
[----:B------:R-:W-:Y:S02]  /*37d0*/  ULOP3.LUT UR20, UR8, 0x7ffffff0, URZ, 0xc0, !UPT ;  /* 0x7ffffff008147892 */ /* 0x000fe4000f8ec0ff */
[----:B------:R-:W-:Y:S02]  /*37e0*/  UIADD3 UR16, UPT, UPT, UR12, -0x1, URZ ;  /* 0xffffffff0c107890 */ /* 0x000fe4000fffe0ff */
[----:B------:R-:W-:-:S02]  /*37f0*/  UIADD3 UR19, UPT, UPT, UR18, -0x1, URZ ;  /* 0xffffffff12137890 */ /* 0x000fc4000fffe0ff */
[----:B------:R-:W-:Y:S02]  /*3800*/  UIADD3 UR11, UPT, UPT, UR8, -0x1, URZ ;  /* 0xffffffff080b7890 */ /* 0x000fe4000fffe0ff */
[----:B------:R-:W-:Y:S02]  /*3810*/  ULOP3.LUT UR8, UR8, 0x3, URZ, 0xc0, !UPT ;  /* 0x0000000308087892 */ /* 0x000fe4000f8ec0ff */
[----:B0-----:R-:W-:Y:S02]  /*3820*/  UIADD3 UR4, UP0, UPT, UR4, 0x20, URZ ;  /* 0x0000002004047890 */ /* 0x001fe4000ff1e0ff */
[----:B------:R-:W-:Y:S02]  /*3830*/  UIADD3 UR10, UPT, UPT, -UR20, URZ, URZ ;  /* 0x000000ff140a7290 */ /* 0x000fe4000fffe1ff */
[----:B------:R-:W-:Y:S02]  /*3840*/  UIADD3.X UR5, UPT, UPT, URZ, UR5, URZ, UP0, !UPT ;  /* 0x00000005ff057290 */ /* 0x000fe400087fe4ff */
[----:B------:R-:W-:-:S02]  /*3850*/  UISETP.GE.U32.AND UP0, UPT, UR16, 0x7, UPT ;  /* 0x000000071000788c */ /* 0x000fc4000bf06070 */
[----:B------:R-:W-:-:S11]  /*3860*/  UISETP.GE.U32.AND UP1, UPT, UR19, 0x3, UPT ;  /* 0x000000031300788c */ /* 0x000fd6000bf26070 */
.L_x_65:
[----:B01----:R-:W0:Y:S01]  /*3870*/  I2F.U32.RP R4, UR9 ;  /* 0x0000000900047d06 */ /* 0x003e220008209000 */
[----:B------:R-:W1:Y:S01]  /*3880*/  LDCU UR16, c[0x0][0x3b8] ;  /* 0x00007700ff1077ac */ /* 0x000e620008000800 */
[----:B------:R-:W-:Y:S01]  /*3890*/  ISETP.NE.U32.AND P2, PT, RZ, UR9, PT ;  /* 0x00000009ff007c0c */ /* 0x000fe2000bf45070 */
[----:B------:R-:W-:-:S05]  /*38a0*/  UISETP.GE.U32.AND UP2, UPT, UR11, 0xf, UPT ;  /* 0x0000000f0b00788c */ /* 0x000fca000bf46070 */
[----:B0-----:R-:W0:Y:S02]  /*38b0*/  MUFU.RCP R4, R4 ;  /* 0x0000000400047308 */ /* 0x001e240000001000 */
[----:B0-2-4-:R-:W-:-:S06]  /*38c0*/  IADD3 R2, PT, PT, R4, 0xffffffe, RZ ;  /* 0x0ffffffe04027810 */ /* 0x015fcc0007ffe0ff */
[----:B------:R0:W2:Y:S02]  /*38d0*/  F2I.FTZ.U32.TRUNC.NTZ R3, R2 ;  /* 0x0000000200037305 */ /* 0x0000a4000021f000 */
[----:B0-----:R-:W-:Y:S02]  /*38e0*/  HFMA2 R2, -RZ, RZ, 0, 0 ;  /* 0x00000000ff027431 */ /* 0x001fe400000001ff */
[----:B--2---:R-:W-:-:S04]  /*38f0*/  IMAD.MOV R5, RZ, RZ, -R3 ;  /* 0x000000ffff057224 */ /* 0x004fc800078e0a03 */
[----:B------:R-:W-:-:S04]  /*3900*/  IMAD R5, R5, UR9, RZ ;  /* 0x0000000905057c24 */ /* 0x000fc8000f8e02ff */
[----:B------:R-:W-:-:S04]  /*3910*/  IMAD.HI.U32 R6, R3, R5, R2 ;  /* 0x0000000503067227 */ /* 0x000fc800078e0002 */
[----:B------:R-:W-:Y:S02]  /*3920*/  IMAD.U32 R2, RZ, RZ, UR13 ;  /* 0x0000000dff027e24 */ /* 0x000fe4000f8e00ff */
[----:B------:R-:W-:-:S03]  /*3930*/  IMAD.HI.U32 R25, R6, R23, RZ ;  /* 0x0000001706197227 */ /* 0x000fc600078e00ff */
[----:B------:R-:W-:Y:S01]  /*3940*/  LEA R2, R2, R23, 0x6 ;  /* 0x0000001702027211 */ /* 0x000fe200078e30ff */
[----:B------:R-:W-:-:S04]  /*3950*/  IMAD.MOV R6, RZ, RZ, -R25 ;  /* 0x000000ffff067224 */ /* 0x000fc800078e0a19 */
[----:B------:R-:W-:-:S05]  /*3960*/  IMAD R3, R6, UR9, R23 ;  /* 0x0000000906037c24 */ /* 0x000fca000f8e0217 */
[----:B------:R-:W-:-:S13]  /*3970*/  ISETP.GE.U32.AND P0, PT, R3, UR9, PT ;  /* 0x0000000903007c0c */ /* 0x000fda000bf06070 */
[----:B------:R-:W-:Y:S01]  /*3980*/  @P0 IADD3 R3, PT, PT, R3, -UR9, RZ ;  /* 0x8000000903030c10 */ /* 0x000fe2000fffe0ff */
[----:B------:R-:W-:-:S03]  /*3990*/  @P0 VIADD R25, R25, 0x1 ;  /* 0x0000000119190836 */ /* 0x000fc60000000000 */
[----:B------:R-:W-:Y:S02]  /*39a0*/  ISETP.GE.U32.AND P1, PT, R3, UR9, PT ;  /* 0x0000000903007c0c */ /* 0x000fe4000bf26070 */
[----:B-1----:R-:W-:-:S05]  /*39b0*/  MOV R3, UR16 ;  /* 0x0000001000037c02 */ /* 0x002fca0008000f00 */
[----:B------:R-:W-:Y:S01]  /*39c0*/  IMAD R2, R2, R3, UR7 ;  /* 0x0000000702027e24 */ /* 0x000fe2000f8e0203 */
[----:B------:R-:W-:-:S05]  /*39d0*/  MOV R3, RZ ;  /* 0x000000ff00037202 */ /* 0x000fca0000000f00 */
[----:B------:R-:W-:Y:S01]  /*39e0*/  @P1 VIADD R25, R25, 0x1 ;  /* 0x0000000119191836 */ /* 0x000fe20000000000 */
[----:B------:R-:W-:Y:S01]  /*39f0*/  @!P2 LOP3.LUT R25, RZ, UR9, RZ, 0x33, !PT ;  /* 0x00000009ff19ac12 */ /* 0x000fe2000f8e33ff */
[----:B------:R-:W-:Y:S06]  /*3a00*/  BRA.U !UP2, `(.L_x_60) ;  /* 0x000000010a807547 */ /* 0x000fec000b800000 */
[----:B------:R-:W-:Y:S01]  /*3a10*/  IMAD R24, R25, 0x200, R0 ;  /* 0x0000020019187824 */ /* 0x000fe200078e0200 */
[----:B------:R-:W-:Y:S01]  /*3a20*/  MOV R22, UR10 ;  /* 0x0000000a00167c02 */ /* 0x000fe20008000f00 */
[----:B------:R-:W-:-:S07]  /*3a30*/  IMAD.MOV.U32 R3, RZ, RZ, R2 ;  /* 0x000000ffff037224 */ /* 0x000fce00078e0002 */
.L_x_61:
[----:B0-----:R-:W2:Y:S04]  /*3a40*/  LDL.128 R4, [R24+-0x20] ;  /* 0xffffe00018047983 */ /* 0x001ea80000100c00 */
[----:B------:R-:W3:Y:S04]  /*3a50*/  LDL.128 R8, [R24+-0x10] ;  /* 0xfffff00018087983 */ /* 0x000ee80000100c00 */
[----:B------:R-:W4:Y:S04]  /*3a60*/  LDL.128 R12, [R24] ;  /* 0x00000000180c7983 */ /* 0x000f280000100c00 */
[----:B------:R0:W5:Y:S01]  /*3a70*/  LDL.128 R16, [R24+0x10] ;  /* 0x0000100018107983 */ /* 0x0001620000100c00 */
[----:B------:R-:W-:Y:S01]  /*3a80*/  MOV R21, UR5 ;  /* 0x0000000500157c02 */ /* 0x000fe20008000f00 */
[----:B------:R-:W-:-:S02]  /*3a90*/  IMAD.U32 R20, RZ, RZ, UR4 ;  /* 0x00000004ff147e24 */ /* 0x000fc4000f8e00ff */
[----:B------:R-:W-:Y:S02]  /*3aa0*/  VIADD R22, R22, 0x10 ;  /* 0x0000001016167836 */ /* 0x000fe40000000000 */
[C---:B------:R-:W-:Y:S01]  /*3ab0*/  IMAD.WIDE R20, R3.reuse, 0x4, R20 ;  /* 0x0000000403147825 */ /* 0x040fe200078e0214 */
[----:B0-----:R-:W-:Y:S02]  /*3ac0*/  IADD3 R24, PT, PT, R24, 0x40, RZ ;  /* 0x0000004018187810 */ /* 0x001fe40007ffe0ff */
[----:B------:R-:W-:Y:S01]  /*3ad0*/  ISETP.NE.AND P0, PT, R22, RZ, PT ;  /* 0x000000ff1600720c */ /* 0x000fe20003f05270 */
[----:B------:R-:W-:Y:S01]  /*3ae0*/  VIADD R3, R3, 0x10 ;  /* 0x0000001003037836 */ /* 0x000fe20000000000 */
[----:B--2---:R0:W-:Y:S04]  /*3af0*/  STG.E desc[UR14][R20.64+-0x20], R4 ;  /* 0xffffe00414007986 */ /* 0x0041e8000c10190e */
[----:B------:R0:W-:Y:S04]  /*3b00*/  STG.E desc[UR14][R20.64+-0x1c], R5 ;  /* 0xffffe40514007986 */ /* 0x0001e8000c10190e */
[----:B------:R0:W-:Y:S04]  /*3b10*/  STG.E desc[UR14][R20.64+-0x18], R6 ;  /* 0xffffe80614007986 */ /* 0x0001e8000c10190e */
[----:B------:R0:W-:Y:S04]  /*3b20*/  STG.E desc[UR14][R20.64+-0x14], R7 ;  /* 0xffffec0714007986 */ /* 0x0001e8000c10190e */
[----:B---3--:R0:W-:Y:S04]  /*3b30*/  STG.E desc[UR14][R20.64+-0x10], R8 ;  /* 0xfffff00814007986 */ /* 0x0081e8000c10190e */
[----:B------:R0:W-:Y:S04]  /*3b40*/  STG.E desc[UR14][R20.64+-0xc], R9 ;  /* 0xfffff40914007986 */ /* 0x0001e8000c10190e */
[----:B------:R0:W-:Y:S04]  /*3b50*/  STG.E desc[UR14][R20.64+-0x8], R10 ;  /* 0xfffff80a14007986 */ /* 0x0001e8000c10190e */
[----:B------:R0:W-:Y:S04]  /*3b60*/  STG.E desc[UR14][R20.64+-0x4], R11 ;  /* 0xfffffc0b14007986 */ /* 0x0001e8000c10190e */
[----:B----4-:R0:W-:Y:S04]  /*3b70*/  STG.E desc[UR14][R20.64], R12 ;  /* 0x0000000c14007986 */ /* 0x0101e8000c10190e */
[----:B------:R0:W-:Y:S04]  /*3b80*/  STG.E desc[UR14][R20.64+0x4], R13 ;  /* 0x0000040d14007986 */ /* 0x0001e8000c10190e */
[----:B------:R0:W-:Y:S04]  /*3b90*/  STG.E desc[UR14][R20.64+0x8], R14 ;  /* 0x0000080e14007986 */ /* 0x0001e8000c10190e */
[----:B------:R0:W-:Y:S04]  /*3ba0*/  STG.E desc[UR14][R20.64+0xc], R15 ;  /* 0x00000c0f14007986 */ /* 0x0001e8000c10190e */
[----:B-----5:R0:W-:Y:S04]  /*3bb0*/  STG.E desc[UR14][R20.64+0x10], R16 ;  /* 0x0000101014007986 */ /* 0x0201e8000c10190e */
[----:B------:R0:W-:Y:S04]  /*3bc0*/  STG.E desc[UR14][R20.64+0x14], R17 ;  /* 0x0000141114007986 */ /* 0x0001e8000c10190e */
[----:B------:R0:W-:Y:S04]  /*3bd0*/  STG.E desc[UR14][R20.64+0x18], R18 ;  /* 0x0000181214007986 */ /* 0x0001e8000c10190e */
[----:B------:R0:W-:Y:S01]  /*3be0*/  STG.E desc[UR14][R20.64+0x1c], R19 ;  /* 0x00001c1314007986 */ /* 0x0001e2000c10190e */
[----:B------:R-:W-:Y:S05]  /*3bf0*/  @P0 BRA `(.L_x_61) ;  /* 0xfffffffc00900947 */ /* 0x000fea000383ffff */
[----:B------:R-:W-:-:S07]  /*3c00*/  MOV R3, UR20 ;  /* 0x0000001400037c02 */ /* 0x000fce0008000f00 */
.L_x_60:
[----:B------:R-:W-:-:S09]  /*3c10*/  UISETP.NE.AND UP2, UPT, UR12, URZ, UPT ;  /* 0x000000ff0c00728c */ /* 0x000fd2000bf45270 */
[----:B------:R-:W-:Y:S05]  /*3c20*/  BRA.U !UP2, `(.L_x_62) ;  /* 0x000000010ab87547 */ /* 0x000fea000b800000 */
[----:B0-----:R-:W-:Y:S01]  /*3c30*/  IMAD.MOV.U32 R16, RZ, RZ, 0x200 ;  /* 0x00000200ff107424 */ /* 0x001fe200078e00ff */
[----:B------:R-:W-:-:S03]  /*3c40*/  UISETP.NE.AND UP2, UPT, UR18, URZ, UPT ;  /* 0x000000ff1200728c */ /* 0x000fc6000bf45270 */
[----:B------:R-:W-:Y:S01]  /*3c50*/  IMAD R16, R25, R16, UR17 ;  /* 0x0000001119107e24 */ /* 0x000fe2000f8e0210 */
[----:B------:R-:W-:Y:S07]  /*3c60*/  BRA.U !UP0, `(.L_x_63) ;  /* 0x00000001083c7547 */ /* 0x000fee000b800000 */
[C---:B------:R-:W-:Y:S01]  /*3c70*/  LEA R14, R3.reuse, R16, 0x2 ;  /* 0x00000010030e7211 */ /* 0x040fe200078e10ff */
[----:B------:R-:W0:Y:S04]  /*3c80*/  LDC.64 R12, c[0x0][0x398] ;  /* 0x0000e600ff0c7b82 */ /* 0x000e280000000a00 */
[----:B------:R-:W2:Y:S04]  /*3c90*/  LDL.128 R8, [R14] ;  /* 0x000000000e087983 */ /* 0x000ea80000100c00 */
[----:B------:R-:W3:Y:S01]  /*3ca0*/  LDL.128 R4, [R14+0x10] ;  /* 0x000010000e047983 */ /* 0x000ee20000100c00 */
[----:B------:R-:W-:Y:S01]  /*3cb0*/  IMAD.IADD R15, R2, 0x1, R3 ;  /* 0x00000001020f7824 */ /* 0x000fe200078e0203 */
[----:B------:R-:W-:-:S03]  /*3cc0*/  IADD3 R3, PT, PT, R3, 0x8, RZ ;  /* 0x0000000803037810 */ /* 0x000fc60007ffe0ff */
[----:B0-----:R-:W-:-:S05]  /*3cd0*/  IMAD.WIDE R12, R15, 0x4, R12 ;  /* 0x000000040f0c7825 */ /* 0x001fca00078e020c */
[----:B--2---:R0:W-:Y:S04]  /*3ce0*/  STG.E desc[UR14][R12.64], R8 ;  /* 0x000000080c007986 */ /* 0x0041e8000c10190e */
[----:B------:R0:W-:Y:S04]  /*3cf0*/  STG.E desc[UR14][R12.64+0x4], R9 ;  /* 0x000004090c007986 */ /* 0x0001e8000c10190e */
[----:B------:R0:W-:Y:S04]  /*3d00*/  STG.E desc[UR14][R12.64+0x8], R10 ;  /* 0x0000080a0c007986 */ /* 0x0001e8000c10190e */
[----:B------:R0:W-:Y:S04]  /*3d10*/  STG.E desc[UR14][R12.64+0xc], R11 ;  /* 0x00000c0b0c007986 */ /* 0x0001e8000c10190e */
[----:B---3--:R0:W-:Y:S04]  /*3d20*/  STG.E desc[UR14][R12.64+0x10], R4 ;  /* 0x000010040c007986 */ /* 0x0081e8000c10190e */
[----:B------:R0:W-:Y:S04]  /*3d30*/  STG.E desc[UR14][R12.64+0x14], R5 ;  /* 0x000014050c007986 */ /* 0x0001e8000c10190e */
[----:B------:R0:W-:Y:S04]  /*3d40*/  STG.E desc[UR14][R12.64+0x18], R6 ;  /* 0x000018060c007986 */ /* 0x0001e8000c10190e */
[----:B------:R0:W-:Y:S02]  /*3d50*/  STG.E desc[UR14][R12.64+0x1c], R7 ;  /* 0x00001c070c007986 */ /* 0x0001e4000c10190e */
.L_x_63:
[----:B------:R-:W-:Y:S05]  /*3d60*/  BRA.U !UP2, `(.L_x_62) ;  /* 0x000000010a687547 */ /* 0x000fea000b800000 */
[----:B------:R-:W-:Y:S01]  /*3d70*/  UISETP.NE.AND UP2, UPT, UR8, URZ, UPT ;  /* 0x000000ff0800728c */ /* 0x000fe2000bf45270 */
[----:B------:R-:W-:Y:S10]  /*3d80*/  BRA.U !UP1, `(.L_x_64) ;  /* 0x0000000109287547 */ /* 0x000ff4000b800000 */
[C---:B0-----:R-:W-:Y:S01]  /*3d90*/  IMAD R4, R3.reuse, 0x4, R16 ;  /* 0x0000000403047824 */ /* 0x041fe200078e0210 */
[----:B------:R-:W0:Y:S05]  /*3da0*/  LDC.64 R8, c[0x0][0x398] ;  /* 0x0000e600ff087b82 */ /* 0x000e2a0000000a00 */
[----:B------:R-:W2:Y:S01]  /*3db0*/  LDL.128 R4, [R4] ;  /* 0x0000000004047983 */ /* 0x000ea20000100c00 */
[----:B------:R-:W-:Y:S01]  /*3dc0*/  IADD3 R11, PT, PT, R2, R3, RZ ;  /* 0x00000003020b7210 */ /* 0x000fe20007ffe0ff */
[----:B------:R-:W-:-:S04]  /*3dd0*/  VIADD R3, R3, 0x4 ;  /* 0x0000000403037836 */ /* 0x000fc80000000000 */
[----:B0-----:R-:W-:-:S05]  /*3de0*/  IMAD.WIDE R8, R11, 0x4, R8 ;  /* 0x000000040b087825 */ /* 0x001fca00078e0208 */
[----:B--2---:R1:W-:Y:S04]  /*3df0*/  STG.E desc[UR14][R8.64], R4 ;  /* 0x0000000408007986 */ /* 0x0043e8000c10190e */
[----:B------:R1:W-:Y:S04]  /*3e00*/  STG.E desc[UR14][R8.64+0x4], R5 ;  /* 0x0000040508007986 */ /* 0x0003e8000c10190e */
[----:B------:R1:W-:Y:S04]  /*3e10*/  STG.E desc[UR14][R8.64+0x8], R6 ;  /* 0x0000080608007986 */ /* 0x0003e8000c10190e */
[----:B------:R1:W-:Y:S02]  /*3e20*/  STG.E desc[UR14][R8.64+0xc], R7 ;  /* 0x00000c0708007986 */ /* 0x0003e4000c10190e */
.L_x_64:
[----:B------:R-:W-:Y:S05]  /*3e30*/  BRA.U !UP2, `(.L_x_62) ;  /* 0x000000010a347547 */ /* 0x000fea000b800000 */
[----:B01----:R-:W-:Y:S01]  /*3e40*/  LEA R6, R3, R16, 0x2 ;  /* 0x0000001003067211 */ /* 0x003fe200078e10ff */
[----:B------:R-:W0:Y:S04]  /*3e50*/  LDC.64 R4, c[0x0][0x398] ;  /* 0x0000e600ff047b82 */ /* 0x000e280000000a00 */
[----:B------:R-:W2:Y:S01]  /*3e60*/  LDL.64 R8, [R6] ;  /* 0x0000000006087983 */ /* 0x000ea20000100a00 */
[----:B------:R-:W-:Y:S01]  /*3e70*/  IMAD.IADD R3, R2, 0x1, R3 ;  /* 0x0000000102037824 */ /* 0x000fe200078e0203 */
[----:B------:R-:W-:-:S03]  /*3e80*/  UISETP.NE.AND UP2, UPT, UR8, 0x1, UPT ;  /* 0x000000010800788c */ /* 0x000fc6000bf45270 */
[----:B0-----:R-:W-:-:S05]  /*3e90*/  IMAD.WIDE R2, R3, 0x4, R4 ;  /* 0x0000000403027825 */ /* 0x001fca00078e0204 */
[----:B--2---:R2:W-:Y:S01]  /*3ea0*/  STG.E desc[UR14][R2.64], R8 ;  /* 0x0000000802007986 */ /* 0x0045e2000c10190e */
[----:B------:R-:W-:Y:S05]  /*3eb0*/  BRA.U !UP2, `(.L_x_62) ;  /* 0x000000010a147547 */ /* 0x000fea000b800000 */
[----:B------:R-:W3:Y:S01]  /*3ec0*/  LDL R5, [R6+0x8] ;  /* 0x0000080006057983 */ /* 0x000ee20000100800 */
[----:B------:R-:W-:-:S03]  /*3ed0*/  UISETP.NE.AND UP2, UPT, UR8, 0x2, UPT ;  /* 0x000000020800788c */ /* 0x000fc6000bf45270 */
[----:B------:R4:W-:Y:S03]  /*3ee0*/  STG.E desc[UR14][R2.64+0x4], R9 ;  /* 0x0000040902007986 */ /* 0x0009e6000c10190e */
[----:B------:R-:W-:-:S13]  /*3ef0*/  PLOP3.LUT P0, PT, PT, PT, UP2, 0x80, 0x8 ;  /* 0x000000000008781c */ /* 0x000fda0003f0f028 */
[----:B---3--:R4:W-:Y:S02]  /*3f00*/  @P0 STG.E desc[UR14][R2.64+0x8], R5 ;  /* 0x0000080502000986 */ /* 0x0089e4000c10190e */
.L_x_62:
[----:B------:R-:W-:-:S04]  /*3f10*/  IADD3 R23, PT, PT, R23, UR9, RZ ;  /* 0x0000000917177c10 */ /* 0x000fc8000fffe0ff */
[----:B------:R-:W-:-:S13]  /*3f20*/  ISETP.GE.AND P0, PT, R23, UR6, PT ;  /* 0x0000000617007c0c */ /* 0x000fda000bf06270 */
[----:B------:R-:W-:Y:S05]  /*3f30*/  @!P0 BRA `(.L_x_65) ;  /* 0xfffffff8004c8947 */ /* 0x000fea000383ffff */
[----:B------:R-:W-:Y:S05]  /*3f40*/  BSYNC.RECONVERGENT B0 ;  /* 0x0000000000007941 */ /* 0x000fea0003800200 */
.L_x_59:
[----:B------:R-:W-:Y:S05]  /*3f50*/  EXIT ;  /* 0x000000000000794d */ /* 0x000fea0003800000 */
.L_x_58:
[----:B------:R-:W-:Y:S01]  /*3f60*/  ULOP3.LUT UR5, UR8, 0xf, URZ, 0xc0, !UPT ;  /* 0x0000000f08057892 */ /* 0x000fe2000f8ec0ff */
[----:B------:R-:W-:Y:S01]  /*3f70*/  BSSY.RECONVERGENT B0, `(.L_x_66) ;  /* 0x0000078000007945 */ /* 0x000fe20003800200 */
[----:B------:R-:W-:Y:S02]  /*3f80*/  ULOP3.LUT UR11, UR8, 0x7, URZ, 0xc0, !UPT ;  /* 0x00000007080b7892 */ /* 0x000fe4000f8ec0ff */
[----:B------:R-:W-:Y:S02]  /*3f90*/  UIADD3 UR10, UPT, UPT, UR5, -0x1, URZ ;  /* 0xffffffff050a7890 */ /* 0x000fe4000fffe0ff */
[----:B------:R-:W-:Y:S02]  /*3fa0*/  UIADD3 UR12, UPT, UPT, UR11, -0x1, URZ ;  /* 0xffffffff0b0c7890 */ /* 0x000fe4000fffe0ff */
[----:B------:R-:W-:Y:S02]  /*3fb0*/  UIADD3 UR4, UPT, UPT, UR8, -0x1, URZ ;  /* 0xffffffff08047890 */ /* 0x000fe4000fffe0ff */
[----:B------:R-:W-:-:S02]  /*3fc0*/  ULOP3.LUT UR18, UR8, 0x7ffffff0, URZ, 0xc0, !UPT ;  /* 0x7ffffff008127892 */ /* 0x000fc4000f8ec0ff */
[----:B------:R-:W-:Y:S02]  /*3fd0*/  ULOP3.LUT UR8, UR8, 0x3, URZ, 0xc0, !UPT ;  /* 0x0000000308087892 */ /* 0x000fe4000f8ec0ff */
[----:B------:R-:W-:Y:S02]  /*3fe0*/  UISETP.GE.U32.AND UP0, UPT, UR10, 0x7, UPT ;  /* 0x000000070a00788c */ /* 0x000fe4000bf06070 */
[----:B------:R-:W-:-:S11]  /*3ff0*/  UISETP.GE.U32.AND UP1, UPT, UR12, 0x3, UPT ;  /* 0x000000030c00788c */ /* 0x000fd6000bf26070 */
.L_x_72:
[----:B0-----:R-:W0:Y:S01]  /*4000*/  I2F.U32.RP R4, UR9 ;  /* 0x0000000900047d06 */ /* 0x001e220008209000 */
[----:B------:R-:W-:Y:S01]  /*4010*/  IMAD.MOV.U32 R2, RZ, RZ, RZ ;  /* 0x000000ffff027224 */ /* 0x000fe200078e00ff */
[----:B------:R-:W1:Y:S01]  /*4020*/  LDCU UR10, c[0x0][0x3b8] ;  /* 0x00007700ff0a77ac */ /* 0x000e620008000800 */
[----:B------:R-:W-:Y:S01]  /*4030*/  ISETP.NE.U32.AND P2, PT, RZ, UR9, PT ;  /* 0x00000009ff007c0c */ /* 0x000fe2000bf45070 */
[----:B------:R-:W-:Y:S01]  /*4040*/  HFMA2 R13, -RZ, RZ, 0, 0 ;  /* 0x00000000ff0d7431 */ /* 0x000fe200000001ff */
[----:B------:R-:W-:-:S03]  /*4050*/  UISETP.GE.U32.AND UP2, UPT, UR4, 0xf, UPT ;  /* 0x0000000f0400788c */ /* 0x000fc6000bf46070 */
[----:B0-----:R-:W0:Y:S02]  /*4060*/  MUFU.RCP R4, R4 ;  /* 0x0000000400047308 */ /* 0x001e240000001000 */
[----:B0-----:R-:W-:-:S06]  /*4070*/  VIADD R3, R4, 0xffffffe ;  /* 0x0ffffffe04037836 */ /* 0x001fcc0000000000 */
[----:B------:R-:W0:Y:S02]  /*4080*/  F2I.FTZ.U32.TRUNC.NTZ R3, R3 ;  /* 0x0000000300037305 */ /* 0x000e24000021f000 */
[----:B0-----:R-:W-:-:S05]  /*4090*/  IADD3 R5, PT, PT, RZ, -R3, RZ ;  /* 0x80000003ff057210 */ /* 0x001fca0007ffe0ff */
[----:B------:R-:W-:-:S04]  /*40a0*/  IMAD R5, R5, UR9, RZ ;  /* 0x0000000905057c24 */ /* 0x000fc8000f8e02ff */
[----:B------:R-:W-:-:S04]  /*40b0*/  IMAD.HI.U32 R2, R3, R5, R2 ;  /* 0x0000000503027227 */ /* 0x000fc800078e0002 */
[----:B------:R-:W-:Y:S02]  /*40c0*/  IMAD.MOV.U32 R5, RZ, RZ, 0x200 ;  /* 0x00000200ff057424 */ /* 0x000fe400078e00ff */
[----:B------:R-:W-:-:S05]  /*40d0*/  IMAD.HI.U32 R2, R2, R23, RZ ;  /* 0x0000001702027227 */ /* 0x000fca00078e00ff */
[----:B------:R-:W-:-:S05]  /*40e0*/  IADD3 R0, PT, PT, -R2, RZ, RZ ;  /* 0x000000ff02007210 */ /* 0x000fca0007ffe1ff */
[----:B------:R-:W-:-:S05]  /*40f0*/  IMAD R0, R0, UR9, R23 ;  /* 0x0000000900007c24 */ /* 0x000fca000f8e0217 */
[----:B------:R-:W-:-:S13]  /*4100*/  ISETP.GE.U32.AND P0, PT, R0, UR9, PT ;  /* 0x0000000900007c0c */ /* 0x000fda000bf06070 */
[----:B------:R-:W-:Y:S01]  /*4110*/  @P0 VIADD R0, R0, -UR9 ;  /* 0x8000000900000c36 */ /* 0x000fe20008000000 */
[----:B------:R-:W-:-:S04]  /*4120*/  @P0 IADD3 R2, PT, PT, R2, 0x1, RZ ;  /* 0x0000000102020810 */ /* 0x000fc80007ffe0ff */
[----:B------:R-:W-:Y:S02]  /*4130*/  ISETP.GE.U32.AND P1, PT, R0, UR9, PT ;  /* 0x0000000900007c0c */ /* 0x000fe4000bf26070 */
[----:B------:R-:W-:-:S04]  /*4140*/  MOV R0, UR13 ;  /* 0x0000000d00007c02 */ /* 0x000fc80008000f00 */
[----:B------:R-:W-:Y:S01]  /*4150*/  LEA R3, R0, R23, 0x6 ;  /* 0x0000001700037211 */ /* 0x000fe200078e30ff */
[----:B-1----:R-:W-:-:S04]  /*4160*/  IMAD.U32 R0, RZ, RZ, UR10 ;  /* 0x0000000aff007e24 */ /* 0x002fc8000f8e00ff */
[----:B------:R-:W-:Y:S02]  /*4170*/  IMAD R0, R3, R0, UR7 ;  /* 0x0000000703007e24 */ /* 0x000fe4000f8e0200 */
[----:B------:R-:W-:Y:S01]  /*4180*/  @P1 VIADD R2, R2, 0x1 ;  /* 0x0000000102021836 */ /* 0x000fe20000000000 */
[----:B------:R-:W-:-:S05]  /*4190*/  @!P2 LOP3.LUT R2, RZ, UR9, RZ, 0x33, !PT ;  /* 0x00000009ff02ac12 */ /* 0x000fca000f8e33ff */
[----:B------:R-:W-:Y:S01]  /*41a0*/  IMAD R2, R2, R5, UR17 ;  /* 0x0000001102027e24 */ /* 0x000fe2000f8e0205 */
[----:B------:R-:W-:Y:S06]  /*41b0*/  BRA.U !UP2, `(.L_x_67) ;  /* 0x000000010a747547 */ /* 0x000fec000b800000 */
[----:B------:R-:W0:Y:S01]  /*41c0*/  LDC.64 R24, c[0x0][0x398] ;  /* 0x0000e600ff187b82 */ /* 0x000e220000000a00 */
[----:B------:R-:W-:-:S07]  /*41d0*/  IMAD.MOV.U32 R21, RZ, RZ, RZ ;  /* 0x000000ffff157224 */ /* 0x000fce00078e00ff */
.L_x_68:
[----:B------:R-:W-:-:S05]  /*41e0*/  LEA R22, R21, R2, 0x2 ;  /* 0x0000000215167211 */ /* 0x000fca00078e10ff */
[----:B-1----:R-:W2:Y:S04]  /*41f0*/  LDL.128 R4, [R22] ;  /* 0x0000000016047983 */ /* 0x002ea80000100c00 */
[----:B------:R-:W3:Y:S04]  /*4200*/  LDL.128 R8, [R22+0x10] ;  /* 0x0000100016087983 */ /* 0x000ee80000100c00 */
[----:B------:R-:W4:Y:S04]  /*4210*/  LDL.128 R12, [R22+0x20] ;  /* 0x00002000160c7983 */ /* 0x000f280000100c00 */
[----:B------:R-:W5:Y:S01]  /*4220*/  LDL.128 R16, [R22+0x30] ;  /* 0x0000300016107983 */ /* 0x000f620000100c00 */
[----:B------:R-:W-:Y:S01]  /*4230*/  IMAD.IADD R27, R0, 0x1, R21 ;  /* 0x00000001001b7824 */ /* 0x000fe200078e0215 */
[----:B------:R-:W-:-:S03]  /*4240*/  IADD3 R21, PT, PT, R21, 0x10, RZ ;  /* 0x0000001015157810 */ /* 0x000fc60007ffe0ff */
[----:B0-----:R-:W-:Y:S01]  /*4250*/  IMAD.WIDE R26, R27, 0x4, R24 ;  /* 0x000000041b1a7825 */ /* 0x001fe200078e0218 */
[----:B------:R-:W-:-:S04]  /*4260*/  ISETP.NE.AND P0, PT, R21, UR18, PT ;  /* 0x0000001215007c0c */ /* 0x000fc8000bf05270 */
        /* <DEDUP_REMOVED lines=17> */
[----:B-1----:R-:W-:-:S07]  /*4380*/  IMAD.U32 R13, RZ, RZ, UR18 ;  /* 0x00000012ff0d7e24 */ /* 0x002fce000f8e00ff */
.L_x_67:
[----:B------:R-:W-:-:S09]  /*4390*/  UISETP.NE.AND UP2, UPT, UR5, URZ, UPT ;  /* 0x000000ff0500728c */ /* 0x000fd2000bf45270 */
[----:B------:R-:W-:Y:S05]  /*43a0*/  BRA.U !UP2, `(.L_x_69) ;  /* 0x000000010ab07547 */ /* 0x000fea000b800000 */
[----:B------:R-:W-:Y:S01]  /*43b0*/  UISETP.NE.AND UP2, UPT, UR11, URZ, UPT ;  /* 0x000000ff0b00728c */ /* 0x000fe2000bf45270 */
[----:B------:R-:W-:Y:S10]  /*43c0*/  BRA.U !UP0, `(.L_x_70) ;  /* 0x00000001083c7547 */ /* 0x000ff4000b800000 */
        /* <DEDUP_REMOVED lines=15> */
.L_x_70:
        /* <DEDUP_REMOVED lines=13> */
.L_x_71:
[----:B------:R-:W-:Y:S05]  /*4590*/  BRA.U !UP2, `(.L_x_69) ;  /* 0x000000010a347547 */ /* 0x000fea000b800000 */
[----:B------:R-:W-:Y:S01]  /*45a0*/  LEA R2, R13, R2, 0x2 ;  /* 0x000000020d027211 */ /* 0x000fe200078e10ff */
[----:B01----:R-:W0:Y:S04]  /*45b0*/  LDC.64 R4, c[0x0][0x398] ;  /* 0x0000e600ff047b82 */ /* 0x003e280000000a00 */
        /* <DEDUP_REMOVED lines=11> */
.L_x_69:
[----:B------:R-:W3:Y:S01]  /*4670*/  LDC R0, c[0x0][0x3b0] ;  /* 0x0000ec00ff007b82 */ /* 0x000ee20000000800 */
[----:B------:R-:W-:-:S04]  /*4680*/  IADD3 R23, PT, PT, R23, UR9, RZ ;  /* 0x0000000917177c10 */ /* 0x000fc8000fffe0ff */
[----:B------:R-:W-:-:S03]  /*4690*/  ISETP.GE.AND P0, PT, R23, UR6, PT ;  /* 0x0000000617007c0c */ /* 0x000fc6000bf06270 */
[----:B012-4-:R-:W0:Y:S01]  /*46a0*/  LDC.64 R4, c[0x0][0x3a0] ;  /* 0x0000e800ff047b82 */ /* 0x017e220000000a00 */
[----:B---3--:R-:W-:-:S04]  /*46b0*/  IMAD R3, R0, UR16, R3 ;  /* 0x0000001000037c24 */ /* 0x008fc8000f8e0203 */
[----:B0-----:R-:W-:-:S05]  /*46c0*/  IMAD.WIDE R2, R3, 0x4, R4 ;  /* 0x0000000403027825 */ /* 0x001fca00078e0204 */
[----:B------:R0:W-:Y:S01]  /*46d0*/  STG.E desc[UR14][R2.64], R20 ;  /* 0x0000001402007986 */ /* 0x0001e2000c10190e */
[----:B------:R-:W-:Y:S05]  /*46e0*/  @!P0 BRA `(.L_x_72) ;  /* 0xfffffff800448947 */ /* 0x000fea000383ffff */
[----:B------:R-:W-:Y:S05]  /*46f0*/  BSYNC.RECONVERGENT B0 ;  /* 0x0000000000007941 */ /* 0x000fea0003800200 */
.L_x_66:
[----:B------:R-:W-:Y:S05]  /*4700*/  EXIT ;  /* 0x000000000000794d */ /* 0x000fea0003800000 */
.L_x_57:
[----:B------:R-:W0:Y:S02]  /*4710*/  LDCU.64 UR4, c[0x0][0x3a0] ;  /* 0x00007400ff0477ac */ /* 0x000e240008000a00 */
[----:B0-----:R-:W-:-:S04]  /*4720*/  ISETP.NE.U32.AND P0, PT, RZ, UR4, PT ;  /* 0x00000004ff007c0c */ /* 0x001fc8000bf05070 */
[----:B------:R-:W-:-:S13]  /*4730*/  ISETP.NE.AND.EX P0, PT, RZ, UR5, PT, P0 ;  /* 0x00000005ff007c0c */ /* 0x000fda000bf05300 */
[----:B------:R-:W-:Y:S05]  /*4740*/  @!P0 EXIT ;  /* 0x000000000000894d */ /* 0x000fea0003800000 */
[----:B------:R-:W0:Y:S01]  /*4750*/  LDC.64 R4, c[0x0][0x3a0] ;  /* 0x0000e800ff047b82 */ /* 0x000e220000000a00 */
[----:B------:R-:W1:Y:S01]  /*4760*/  LDCU UR4, c[0x0][0x3b0] ;  /* 0x00007600ff0477ac */ /* 0x000e620008000800 */
[----:B------:R-:W-:-:S04]  /*4770*/  USHF.L.U32 UR5, UR13, 0x6, URZ ;  /* 0x000000060d057899 */ /* 0x000fc800080006ff */
[----:B-1----:R-:W-:-:S12]  /*4780*/  UIMAD UR4, UR16, UR4, UR5 ;  /* 0x00000004100472a4 */ /* 0x002fd8000f8e0205 */
.L_x_73:
[C---:B-1----:R-:W-:Y:S01]  /*4790*/  VIADD R3, R23.reuse, UR4 ;  /* 0x0000000417037c36 */ /* 0x042fe20008000000 */
[----:B------:R-:W-:-:S03]  /*47a0*/  IADD3 R23, PT, PT, R23, UR9, RZ ;  /* 0x0000000917177c10 */ /* 0x000fc6000fffe0ff */
[----:B0-----:R-:W-:Y:S01]  /*47b0*/  IMAD.WIDE R2, R3, 0x4, R4 ;  /* 0x0000000403027825 */ /* 0x001fe200078e0204 */
[----:B------:R-:W-:-:S04]  /*47c0*/  ISETP.GE.AND P0, PT, R23, UR6, PT ;  /* 0x0000000617007c0c */ /* 0x000fc8000bf06270 */
[----:B------:R1:W-:Y:S09]  /*47d0*/  STG.E desc[UR14][R2.64], R20 ;  /* 0x0000001402007986 */ /* 0x0003f2000c10190e */
[----:B------:R-:W-:Y:S05]  /*47e0*/  @!P0 BRA `(.L_x_73) ;  /* 0xfffffffc00e88947 */ /* 0x000fea000383ffff */
[----:B------:R-:W-:Y:S05]  /*47f0*/  EXIT ;  /* 0x000000000000794d */ /* 0x000fea0003800000 */
        .weak           $__internal_0_$__cuda_sm20_rcp_rn_f32_slowpath
        .type           $__internal_0_$__cuda_sm20_rcp_rn_f32_slowpath,@function
        .size           $__internal_0_$__cuda_sm20_rcp_rn_f32_slowpath,($__internal_1_$__cuda_sm3x_div_rn_noftz_f32_slowpath - $__internal_0_$__cuda_sm20_rcp_rn_f32_slowpath)
$__internal_0_$__cuda_sm20_rcp_rn_f32_slowpath:
[----:B------:R-:W-:Y:S01]  /*4800*/  IMAD.SHL.U32 R4, R22, 0x2, RZ ;  /* 0x0000000216047824 */ /* 0x000fe200078e00ff */
[----:B------:R-:W-:Y:S04]  /*4810*/  BSSY.RECONVERGENT B2, `(.L_x_74) ;  /* 0x0000030000027945 */ /* 0x000fe80003800200 */
[----:B------:R-:W-:-:S04]  /*4820*/  SHF.R.U32.HI R4, RZ, 0x18, R4 ;  /* 0x00000018ff047819 */ /* 0x000fc80000011604 */
[----:B------:R-:W-:-:S13]  /*4830*/  ISETP.NE.U32.AND P0, PT, R4, RZ, PT ;  /* 0x000000ff0400720c */ /* 0x000fda0003f05070 */
[----:B------:R-:W-:Y:S05]  /*4840*/  @P0 BRA `(.L_x_75) ;  /* 0x0000000000280947 */ /* 0x000fea0003800000 */
[----:B------:R-:W-:-:S04]  /*4850*/  SHF.L.U32 R4, R22, 0x1, RZ ;  /* 0x0000000116047819 */ /* 0x000fc800000006ff */
[----:B------:R-:W-:-:S13]  /*4860*/  ISETP.NE.AND P0, PT, R4, RZ, PT ;  /* 0x000000ff0400720c */ /* 0x000fda0003f05270 */
[----:B------:R-:W-:Y:S01]  /*4870*/  @P0 FFMA R8, R22, 1.84467440737095516160e+19, RZ ;  /* 0x5f80000016080823 */ /* 0x000fe200000000ff */
[----:B------:R-:W-:Y:S08]  /*4880*/  @!P0 MUFU.RCP R5, R22 ;  /* 0x0000001600058308 */ /* 0x000ff00000001000 */
[----:B------:R-:W0:Y:S02]  /*4890*/  @P0 MUFU.RCP R9, R8 ;  /* 0x0000000800090308 */ /* 0x000e240000001000 */
[----:B0-----:R-:W-:-:S04]  /*48a0*/  @P0 FFMA R4, R8, R9, -1 ;  /* 0xbf80000008040423 */ /* 0x001fc80000000009 */
[----:B------:R-:W-:-:S04]  /*48b0*/  @P0 FADD.FTZ R4, -R4, -RZ ;  /* 0x800000ff04040221 */ /* 0x000fc80000010100 */
[----:B------:R-:W-:-:S04]  /*48c0*/  @P0 FFMA R4, R9, R4, R9 ;  /* 0x0000000409040223 */ /* 0x000fc80000000009 */
[----:B------:R-:W-:Y:S01]  /*48d0*/  @P0 FFMA R5, R4, 1.84467440737095516160e+19, RZ ;  /* 0x5f80000004050823 */ /* 0x000fe200000000ff */
[----:B------:R-:W-:Y:S06]  /*48e0*/  BRA `(.L_x_76) ;  /* 0x0000000000887947 */ /* 0x000fec0003800000 */
.L_x_75:
[----:B------:R-:W-:-:S05]  /*48f0*/  VIADD R5, R4, 0xffffff03 ;  /* 0xffffff0304057836 */ /* 0x000fca0000000000 */
[----:B------:R-:W-:-:S13]  /*4900*/  ISETP.GT.U32.AND P0, PT, R5, 0x1, PT ;  /* 0x000000010500780c */ /* 0x000fda0003f04070 */
[----:B------:R-:W-:Y:S05]  /*4910*/  @P0 BRA `(.L_x_77) ;  /* 0x0000000000780947 */ /* 0x000fea0003800000 */
[----:B------:R-:W-:Y:S02]  /*4920*/  LOP3.LUT R8, R22, 0x7fffff, RZ, 0xc0, !PT ;  /* 0x007fffff16087812 */ /* 0x000fe400078ec0ff */
[----:B------:R-:W-:Y:S02]  /*4930*/  MOV R14, 0x3 ;  /* 0x00000003000e7802 */ /* 0x000fe40000000f00 */
[----:B------:R-:W-:Y:S02]  /*4940*/  LOP3.LUT R8, R8, 0x3f800000, RZ, 0xfc, !PT ;  /* 0x3f80000008087812 */ /* 0x000fe400078efcff */
[----:B------:R-:W-:Y:S02]  /*4950*/  SHF.L.U32 R15, R14, R5, RZ ;  /* 0x000000050e0f7219 */ /* 0x000fe400000006ff */
[----:B------:R-:W0:Y:S02]  /*4960*/  MUFU.RCP R9, R8 ;  /* 0x0000000800097308 */ /* 0x000e240000001000 */
[----:B0-----:R-:W-:-:S04]  /*4970*/  FFMA R10, R8, R9, -1 ;  /* 0xbf800000080a7423 */ /* 0x001fc80000000009 */
[----:B------:R-:W-:-:S04]  /*4980*/  FADD.FTZ R10, -R10, -RZ ;  /* 0x800000ff0a0a7221 */ /* 0x000fc80000010100 */
[CCC-:B------:R-:W-:Y:S01]  /*4990*/  FFMA.RM R11, R9.reuse, R10.reuse, R9.reuse ;  /* 0x0000000a090b7223 */ /* 0x1c0fe20000004009 */
[----:B------:R-:W-:-:S04]  /*49a0*/  FFMA.RP R10, R9, R10, R9 ;  /* 0x0000000a090a7223 */ /* 0x000fc80000008009 */
[C---:B------:R-:W-:Y:S02]  /*49b0*/  LOP3.LUT R9, R11.reuse, 0x7fffff, RZ, 0xc0, !PT ;  /* 0x007fffff0b097812 */ /* 0x040fe400078ec0ff */
[----:B------:R-:W-:Y:S02]  /*49c0*/  FSETP.NEU.FTZ.AND P0, PT, R11, R10, PT ;  /* 0x0000000a0b00720b */ /* 0x000fe40003f1d000 */
[----:B------:R-:W-:Y:S02]  /*49d0*/  LOP3.LUT R10, R9, 0x800000, RZ, 0xfc, !PT ;  /* 0x00800000090a7812 */ /* 0x000fe400078efcff */
[----:B------:R-:W-:Y:S02]  /*49e0*/  SEL R9, RZ, 0xffffffff, !P0 ;  /* 0xffffffffff097807 */ /* 0x000fe40004000000 */
[----:B------:R-:W-:-:S03]  /*49f0*/  LOP3.LUT R8, R15, R10, RZ, 0xc0, !PT ;  /* 0x0000000a0f087212 */ /* 0x000fc600078ec0ff */
[----:B------:R-:W-:Y:S01]  /*4a00*/  IMAD.MOV R9, RZ, RZ, -R9 ;  /* 0x000000ffff097224 */ /* 0x000fe200078e0a09 */
[----:B------:R-:W-:-:S04]  /*4a10*/  SHF.R.U32.HI R8, RZ, R5, R8 ;  /* 0x00000005ff087219 */ /* 0x000fc80000011608 */
[----:B------:R-:W-:Y:S02]  /*4a20*/  LOP3.LUT P1, RZ, R9, R5, R10, 0xf8, !PT ;  /* 0x0000000509ff7212 */ /* 0x000fe4000782f80a */
[C---:B------:R-:W-:Y:S02]  /*4a30*/  LOP3.LUT P0, RZ, R8.reuse, 0x1, RZ, 0xc0, !PT ;  /* 0x0000000108ff7812 */ /* 0x040fe4000780c0ff */
[----:B------:R-:W-:-:S04]  /*4a40*/  LOP3.LUT P2, RZ, R8, 0x2, RZ, 0xc0, !PT ;  /* 0x0000000208ff7812 */ /* 0x000fc8000784c0ff */
[----:B------:R-:W-:Y:S02]  /*4a50*/  PLOP3.LUT P0, PT, P0, P1, P2, 0xe0, 0x0 ;  /* 0x000000000000781c */ /* 0x000fe40000703c20 */
[----:B------:R-:W-:Y:S02]  /*4a60*/  LOP3.LUT P1, RZ, R22, 0x7fffff, RZ, 0xc0, !PT ;  /* 0x007fffff16ff7812 */ /* 0x000fe4000782c0ff */
[----:B------:R-:W-:-:S04]  /*4a70*/  SEL R5, RZ, 0x1, !P0 ;  /* 0x00000001ff057807 */ /* 0x000fc80004000000 */
[----:B------:R-:W-:-:S04]  /*4a80*/  IADD3 R5, PT, PT, -R5, RZ, RZ ;  /* 0x000000ff05057210 */ /* 0x000fc80007ffe1ff */
[----:B------:R-:W-:Y:S01]  /*4a90*/  ISETP.GE.AND P0, PT, R5, RZ, PT ;  /* 0x000000ff0500720c */ /* 0x000fe20003f06270 */
[----:B------:R-:W-:-:S05]  /*4aa0*/  VIADD R5, R4, 0xffffff04 ;  /* 0xffffff0404057836 */ /* 0x000fca0000000000 */
[----:B------:R-:W-:-:S07]  /*4ab0*/  SHF.R.U32.HI R5, RZ, R5, R10 ;  /* 0x00000005ff057219 */ /* 0x000fce000001160a */
[----:B------:R-:W-:-:S05]  /*4ac0*/  @!P0 IADD3 R5, PT, PT, R5, 0x1, RZ ;  /* 0x0000000105058810 */ /* 0x000fca0007ffe0ff */
[----:B------:R-:W-:-:S05]  /*4ad0*/  @!P1 IMAD.SHL.U32 R5, R5, 0x2, RZ ;  /* 0x0000000205059824 */ /* 0x000fca00078e00ff */
[----:B------:R-:W-:Y:S01]  /*4ae0*/  LOP3.LUT R5, R5, 0x80000000, R22, 0xf8, !PT ;  /* 0x8000000005057812 */ /* 0x000fe200078ef816 */
[----:B------:R-:W-:Y:S06]  /*4af0*/  BRA `(.L_x_76) ;  /* 0x0000000000047947 */ /* 0x000fec0003800000 */
.L_x_77:
[----:B------:R0:W1:Y:S02]  /*4b00*/  MUFU.RCP R5, R22 ;  /* 0x0000001600057308 */ /* 0x0000640000001000 */
.L_x_76:
[----:B------:R-:W-:Y:S05]  /*4b10*/  BSYNC.RECONVERGENT B2 ;  /* 0x0000000000027941 */ /* 0x000fea0003800200 */
.L_x_74:
[----:B-1----:R-:W-:Y:S01]  /*4b20*/  MOV R14, R5 ;  /* 0x00000005000e7202 */ /* 0x002fe20000000f00 */
[----:B------:R-:W-:Y:S02]  /*4b30*/  HFMA2 R5, -RZ, RZ, 0, 0 ;  /* 0x00000000ff057431 */ /* 0x000fe400000001ff */
[----:B------:R-:W-:-:S04]  /*4b40*/  IMAD.MOV.U32 R4, RZ, RZ, R6 ;  /* 0x000000ffff047224 */ /* 0x000fc800078e0006 */
[----:B0-----:R-:W-:Y:S05]  /*4b50*/  RET.REL.NODEC R4 `(_Z27flash_attention_forward_f32PKfS0_S0_PfS1_iiiiifb) ;  /* 0xffffffb404287950 */ /* 0x001fea0003c3ffff */
        .weak           $__internal_1_$__cuda_sm3x_div_rn_noftz_f32_slowpath
        .type           $__internal_1_$__cuda_sm3x_div_rn_noftz_f32_slowpath,@function
        .size           $__internal_1_$__cuda_sm3x_div_rn_noftz_f32_slowpath,(.L_x_91 - $__internal_1_$__cuda_sm3x_div_rn_noftz_f32_slowpath)
$__internal_1_$__cuda_sm3x_div_rn_noftz_f32_slowpath:
[----:B------:R-:W-:Y:S01]  /*4b60*/  SHF.R.U32.HI R5, RZ, 0x17, R22 ;  /* 0x00000017ff057819 */ /* 0x000fe20000011616 */
[----:B------:R-:W-:Y:S01]  /*4b70*/  BSSY.RECONVERGENT B2, `(.L_x_78) ;  /* 0x0000064000027945 */ /* 0x000fe20003800200 */
[--C-:B------:R-:W-:Y:S01]  /*4b80*/  SHF.R.U32.HI R10, RZ, 0x17, R7.reuse ;  /* 0x00000017ff0a7819 */ /* 0x100fe20000011607 */
[----:B------:R-:W-:Y:S01]  /*4b90*/  IMAD.MOV.U32 R9, RZ, RZ, R7 ;  /* 0x000000ffff097224 */ /* 0x000fe200078e0007 */
[----:B------:R-:W-:Y:S02]  /*4ba0*/  LOP3.LUT R5, R5, 0xff, RZ, 0xc0, !PT ;  /* 0x000000ff05057812 */ /* 0x000fe400078ec0ff */
[----:B------:R-:W-:Y:S02]  /*4bb0*/  LOP3.LUT R10, R10, 0xff, RZ, 0xc0, !PT ;  /* 0x000000ff0a0a7812 */ /* 0x000fe400078ec0ff */
[----:B------:R-:W-:Y:S01]  /*4bc0*/  MOV R4, R22 ;  /* 0x0000001600047202 */ /* 0x000fe20000000f00 */
[----:B------:R-:W-:Y:S01]  /*4bd0*/  VIADD R15, R5, 0xffffffff ;  /* 0xffffffff050f7836 */ /* 0x000fe20000000000 */
[----:B------:R-:W-:-:S04]  /*4be0*/  IADD3 R11, PT, PT, R10, -0x1, RZ ;  /* 0xffffffff0a0b7810 */ /* 0x000fc80007ffe0ff */
[----:B------:R-:W-:-:S04]  /*4bf0*/  ISETP.GT.U32.AND P0, PT, R15, 0xfd, PT ;  /* 0x000000fd0f00780c */ /* 0x000fc80003f04070 */
[----:B------:R-:W-:-:S13]  /*4c00*/  ISETP.GT.U32.OR P0, PT, R11, 0xfd, P0 ;  /* 0x000000fd0b00780c */ /* 0x000fda0000704470 */
[----:B------:R-:W-:Y:S01]  /*4c10*/  @!P0 IMAD.MOV.U32 R8, RZ, RZ, RZ ;  /* 0x000000ffff088224 */ /* 0x000fe200078e00ff */
[----:B------:R-:W-:Y:S06]  /*4c20*/  @!P0 BRA `(.L_x_79) ;  /* 0x00000000005c8947 */ /* 0x000fec0003800000 */
[----:B------:R-:W-:Y:S02]  /*4c30*/  FSETP.GTU.FTZ.AND P1, PT, |R22|, +INF , PT ;  /* 0x7f8000001600780b */ /* 0x000fe40003f3c200 */
[----:B------:R-:W-:-:S04]  /*4c40*/  FSETP.GTU.FTZ.AND P0, PT, |R7|, +INF , PT ;  /* 0x7f8000000700780b */ /* 0x000fc80003f1c200 */
[----:B------:R-:W-:-:S13]  /*4c50*/  PLOP3.LUT P0, PT, P0, P1, PT, 0xf8, 0x8f ;  /* 0x00000000008f781c */ /* 0x000fda0000703f70 */
[----:B------:R-:W-:Y:S05]  /*4c60*/  @P0 BRA `(.L_x_80) ;  /* 0x00000004004c0947 */ /* 0x000fea0003800000 */
[----:B------:R-:W-:-:S13]  /*4c70*/  LOP3.LUT P0, RZ, R4, 0x7fffffff, R9, 0xc8, !PT ;  /* 0x7fffffff04ff7812 */ /* 0x000fda000780c809 */
[----:B------:R-:W-:Y:S05]  /*4c80*/  @!P0 BRA `(.L_x_81) ;  /* 0x00000004003c8947 */ /* 0x000fea0003800000 */
[C---:B------:R-:W-:Y:S02]  /*4c90*/  FSETP.NEU.FTZ.AND P1, PT, |R7|.reuse, +INF , PT ;  /* 0x7f8000000700780b */ /* 0x040fe40003f3d200 */
[----:B------:R-:W-:Y:S02]  /*4ca0*/  FSETP.NEU.FTZ.AND P2, PT, |R22|, +INF , PT ;  /* 0x7f8000001600780b */ /* 0x000fe40003f5d200 */
[----:B------:R-:W-:-:S11]  /*4cb0*/  FSETP.NEU.FTZ.AND P0, PT, |R7|, +INF , PT ;  /* 0x7f8000000700780b */ /* 0x000fd60003f1d200 */
[----:B------:R-:W-:Y:S05]  /*4cc0*/  @!P2 BRA !P1, `(.L_x_81) ;  /* 0x00000004002ca947 */ /* 0x000fea0004800000 */
[----:B------:R-:W-:-:S04]  /*4cd0*/  LOP3.LUT P1, RZ, R9, 0x7fffffff, RZ, 0xc0, !PT ;  /* 0x7fffffff09ff7812 */ /* 0x000fc8000782c0ff */
[----:B------:R-:W-:-:S13]  /*4ce0*/  PLOP3.LUT P1, PT, P2, P1, PT, 0x2f, 0xf2 ;  /* 0x0000000000f2781c */ /* 0x000fda0001722577 */
[----:B------:R-:W-:Y:S05]  /*4cf0*/  @P1 BRA `(.L_x_82) ;  /* 0x0000000400181947 */ /* 0x000fea0003800000 */
[----:B------:R-:W-:-:S04]  /*4d00*/  LOP3.LUT P1, RZ, R4, 0x7fffffff, RZ, 0xc0, !PT ;  /* 0x7fffffff04ff7812 */ /* 0x000fc8000782c0ff */
[----:B------:R-:W-:-:S13]  /*4d10*/  PLOP3.LUT P0, PT, P0, P1, PT, 0x2f, 0xf2 ;  /* 0x0000000000f2781c */ /* 0x000fda0000702577 */
[----:B------:R-:W-:Y:S05]  /*4d20*/  @P0 BRA `(.L_x_83) ;  /* 0x0000000400000947 */ /* 0x000fea0003800000 */
[----:B------:R-:W-:Y:S02]  /*4d30*/  ISETP.GE.AND P0, PT, R11, RZ, PT ;  /* 0x000000ff0b00720c */ /* 0x000fe40003f06270 */
[----:B------:R-:W-:-:S11]  /*4d40*/  ISETP.GE.AND P1, PT, R15, RZ, PT ;  /* 0x000000ff0f00720c */ /* 0x000fd60003f26270 */
[----:B------:R-:W-:Y:S01]  /*4d50*/  @P0 MOV R8, RZ ;  /* 0x000000ff00080202 */ /* 0x000fe20000000f00 */
[----:B------:R-:W-:Y:S02]  /*4d60*/  @!P0 IMAD.MOV.U32 R8, RZ, RZ, -0x40 ;  /* 0xffffffc0ff088424 */ /* 0x000fe400078e00ff */
[----:B------:R-:W-:Y:S01]  /*4d70*/  @!P0 FFMA R9, R7, 1.84467440737095516160e+19, RZ ;  /* 0x5f80000007098823 */ /* 0x000fe200000000ff */
[----:B------:R-:W-:Y:S02]  /*4d80*/  @!P1 FFMA R4, R22, 1.84467440737095516160e+19, RZ ;  /* 0x5f80000016049823 */ /* 0x000fe400000000ff */
[----:B------:R-:W-:-:S07]  /*4d90*/  @!P1 IADD3 R8, PT, PT, R8, 0x40, RZ ;  /* 0x0000004008089810 */ /* 0x000fce0007ffe0ff */
.L_x_79:
[----:B------:R-:W-:Y:S01]  /*4da0*/  LEA R7, R5, 0xc0800000, 0x17 ;  /* 0xc080000005077811 */ /* 0x000fe200078eb8ff */
[----:B------:R-:W-:Y:S01]  /*4db0*/  BSSY.RECONVERGENT B3, `(.L_x_84) ;  /* 0x0000036000037945 */ /* 0x000fe20003800200 */
[----:B------:R-:W-:-:S03]  /*4dc0*/  IADD3 R10, PT, PT, R10, -0x7f, RZ ;  /* 0xffffff810a0a7810 */ /* 0x000fc60007ffe0ff */
[----:B------:R-:W-:Y:S02]  /*4dd0*/  IMAD.IADD R11, R4, 0x1, -R7 ;  /* 0x00000001040b7824 */ /* 0x000fe400078e0a07 */
[C---:B------:R-:W-:Y:S02]  /*4de0*/  IMAD R4, R10.reuse, -0x800000, R9 ;  /* 0xff8000000a047824 */ /* 0x040fe400078e0209 */
[----:B------:R0:W1:Y:S01]  /*4df0*/  MUFU.RCP R7, R11 ;  /* 0x0000000b00077308 */ /* 0x0000620000001000 */
[----:B------:R-:W-:Y:S01]  /*4e00*/  FADD.FTZ R15, -R11, -RZ ;  /* 0x800000ff0b0f7221 */ /* 0x000fe20000010100 */
[----:B0-----:R-:W-:-:S05]  /*4e10*/  IADD3 R11, PT, PT, R10, 0x7f, -R5 ;  /* 0x0000007f0a0b7810 */ /* 0x001fca0007ffe805 */
[----:B------:R-:W-:Y:S02]  /*4e20*/  IMAD.IADD R11, R11, 0x1, R8 ;  /* 0x000000010b0b7824 */ /* 0x000fe400078e0208 */
[----:B-1----:R-:W-:-:S04]  /*4e30*/  FFMA R26, R7, R15, 1 ;  /* 0x3f800000071a7423 */ /* 0x002fc8000000000f */
[----:B------:R-:W-:-:S04]  /*4e40*/  FFMA R7, R7, R26, R7 ;  /* 0x0000001a07077223 */ /* 0x000fc80000000007 */
[----:B------:R-:W-:-:S04]  /*4e50*/  FFMA R26, R4, R7, RZ ;  /* 0x00000007041a7223 */ /* 0x000fc800000000ff */
[----:B------:R-:W-:-:S04]  /*4e60*/  FFMA R9, R15, R26, R4 ;  /* 0x0000001a0f097223 */ /* 0x000fc80000000004 */
[----:B------:R-:W-:-:S04]  /*4e70*/  FFMA R26, R7, R9, R26 ;  /* 0x00000009071a7223 */ /* 0x000fc8000000001a */
[----:B------:R-:W-:-:S04]  /*4e80*/  FFMA R9, R15, R26, R4 ;  /* 0x0000001a0f097223 */ /* 0x000fc80000000004 */
[----:B------:R-:W-:-:S05]  /*4e90*/  FFMA R4, R7, R9, R26 ;  /* 0x0000000907047223 */ /* 0x000fca000000001a */
[----:B------:R-:W-:-:S04]  /*4ea0*/  SHF.R.U32.HI R5, RZ, 0x17, R4 ;  /* 0x00000017ff057819 */ /* 0x000fc80000011604 */
[----:B------:R-:W-:-:S04]  /*4eb0*/  LOP3.LUT R5, R5, 0xff, RZ, 0xc0, !PT ;  /* 0x000000ff05057812 */ /* 0x000fc800078ec0ff */
[----:B------:R-:W-:-:S05]  /*4ec0*/  IADD3 R10, PT, PT, R5, R11, RZ ;  /* 0x0000000b050a7210 */ /* 0x000fca0007ffe0ff */
[----:B------:R-:W-:-:S05]  /*4ed0*/  VIADD R5, R10, 0xffffffff ;  /* 0xffffffff0a057836 */ /* 0x000fca0000000000 */
[----:B------:R-:W-:-:S13]  /*4ee0*/  ISETP.GE.U32.AND P0, PT, R5, 0xfe, PT ;  /* 0x000000fe0500780c */ /* 0x000fda0003f06070 */
[----:B------:R-:W-:Y:S05]  /*4ef0*/  @!P0 BRA `(.L_x_85) ;  /* 0x0000000000808947 */ /* 0x000fea0003800000 */
[----:B------:R-:W-:-:S13]  /*4f00*/  ISETP.GT.AND P0, PT, R10, 0xfe, PT ;  /* 0x000000fe0a00780c */ /* 0x000fda0003f04270 */
[----:B------:R-:W-:Y:S05]  /*4f10*/  @P0 BRA `(.L_x_86) ;  /* 0x00000000006c0947 */ /* 0x000fea0003800000 */
[----:B------:R-:W-:-:S13]  /*4f20*/  ISETP.GE.AND P0, PT, R10, 0x1, PT ;  /* 0x000000010a00780c */ /* 0x000fda0003f06270 */
[----:B------:R-:W-:Y:S05]  /*4f30*/  @P0 BRA `(.L_x_87) ;  /* 0x0000000000740947 */ /* 0x000fea0003800000 */
[----:B------:R-:W-:Y:S02]  /*4f40*/  ISETP.GE.AND P0, PT, R10, -0x18, PT ;  /* 0xffffffe80a00780c */ /* 0x000fe40003f06270 */
[----:B------:R-:W-:-:S11]  /*4f50*/  LOP3.LUT R4, R4, 0x80000000, RZ, 0xc0, !PT ;  /* 0x8000000004047812 */ /* 0x000fd600078ec0ff */
[----:B------:R-:W-:Y:S05]  /*4f60*/  @!P0 BRA `(.L_x_87) ;  /* 0x0000000000688947 */ /* 0x000fea0003800000 */
[-CC-:B------:R-:W-:Y:S01]  /*4f70*/  FFMA.RZ R5, R7, R9.reuse, R26.reuse ;  /* 0x0000000907057223 */ /* 0x180fe2000000c01a */
[C---:B------:R-:W-:Y:S02]  /*4f80*/  ISETP.NE.AND P2, PT, R10.reuse, RZ, PT ;  /* 0x000000ff0a00720c */ /* 0x040fe40003f45270 */
[C---:B------:R-:W-:Y:S02]  /*4f90*/  ISETP.NE.AND P1, PT, R10.reuse, RZ, PT ;  /* 0x000000ff0a00720c */ /* 0x040fe40003f25270 */
[----:B------:R-:W-:Y:S01]  /*4fa0*/  LOP3.LUT R8, R5, 0x7fffff, RZ, 0xc0, !PT ;  /* 0x007fffff05087812 */ /* 0x000fe200078ec0ff */
[CCC-:B------:R-:W-:Y:S01]  /*4fb0*/  FFMA.RP R5, R7.reuse, R9.reuse, R26.reuse ;  /* 0x0000000907057223 */ /* 0x1c0fe2000000801a */
[----:B------:R-:W-:Y:S01]  /*4fc0*/  FFMA.RM R26, R7, R9, R26 ;  /* 0x00000009071a7223 */ /* 0x000fe2000000401a */
[----:B------:R-:W-:Y:S01]  /*4fd0*/  IADD3 R7, PT, PT, R10, 0x20, RZ ;  /* 0x000000200a077810 */ /* 0x000fe20007ffe0ff */
[----:B------:R-:W-:Y:S01]  /*4fe0*/  IMAD.MOV R9, RZ, RZ, -R10 ;  /* 0x000000ffff097224 */ /* 0x000fe200078e0a0a */
[----:B------:R-:W-:-:S02]  /*4ff0*/  LOP3.LUT R8, R8, 0x800000, RZ, 0xfc, !PT ;  /* 0x0080000008087812 */ /* 0x000fc400078efcff */
[----:B------:R-:W-:Y:S02]  /*5000*/  FSETP.NEU.FTZ.AND P0, PT, R5, R26, PT ;  /* 0x0000001a0500720b */ /* 0x000fe40003f1d000 */
[----:B------:R-:W-:Y:S02]  /*5010*/  SHF.L.U32 R7, R8, R7, RZ ;  /* 0x0000000708077219 */ /* 0x000fe400000006ff */
[----:B------:R-:W-:Y:S02]  /*5020*/  SEL R5, R9, RZ, P2 ;  /* 0x000000ff09057207 */ /* 0x000fe40001000000 */
[----:B------:R-:W-:Y:S02]  /*5030*/  ISETP.NE.AND P1, PT, R7, RZ, P1 ;  /* 0x000000ff0700720c */ /* 0x000fe40000f25270 */
[----:B------:R-:W-:Y:S02]  /*5040*/  SHF.R.U32.HI R5, RZ, R5, R8 ;  /* 0x00000005ff057219 */ /* 0x000fe40000011608 */
[----:B------:R-:W-:-:S02]  /*5050*/  PLOP3.LUT P0, PT, P0, P1, PT, 0xf8, 0x8f ;  /* 0x00000000008f781c */ /* 0x000fc40000703f70 */
[----:B------:R-:W-:Y:S02]  /*5060*/  SHF.R.U32.HI R8, RZ, 0x1, R5 ;  /* 0x00000001ff087819 */ /* 0x000fe40000011605 */
[----:B------:R-:W-:-:S04]  /*5070*/  SEL R7, RZ, 0x1, !P0 ;  /* 0x00000001ff077807 */ /* 0x000fc80004000000 */
[----:B------:R-:W-:-:S04]  /*5080*/  LOP3.LUT R10, R7, 0x1, R8, 0xf8, !PT ;  /* 0x00000001070a7812 */ /* 0x000fc800078ef808 */
[----:B------:R-:W-:-:S04]  /*5090*/  LOP3.LUT R5, R10, R5, RZ, 0xc0, !PT ;  /* 0x000000050a057212 */ /* 0x000fc800078ec0ff */
[----:B------:R-:W-:-:S04]  /*50a0*/  IADD3 R5, PT, PT, R8, R5, RZ ;  /* 0x0000000508057210 */ /* 0x000fc80007ffe0ff */
[----:B------:R-:W-:Y:S01]  /*50b0*/  LOP3.LUT R4, R5, R4, RZ, 0xfc, !PT ;  /* 0x0000000405047212 */ /* 0x000fe200078efcff */
[----:B------:R-:W-:Y:S06]  /*50c0*/  BRA `(.L_x_87) ;  /* 0x0000000000107947 */ /* 0x000fec0003800000 */
.L_x_86:
[----:B------:R-:W-:-:S04]  /*50d0*/  LOP3.LUT R4, R4, 0x80000000, RZ, 0xc0, !PT ;  /* 0x8000000004047812 */ /* 0x000fc800078ec0ff */
[----:B------:R-:W-:Y:S01]  /*50e0*/  LOP3.LUT R4, R4, 0x7f800000, RZ, 0xfc, !PT ;  /* 0x7f80000004047812 */ /* 0x000fe200078efcff */
[----:B------:R-:W-:Y:S06]  /*50f0*/  BRA `(.L_x_87) ;  /* 0x0000000000047947 */ /* 0x000fec0003800000 */
.L_x_85:
[----:B------:R-:W-:-:S07]  /*5100*/  IMAD R4, R11, 0x800000, R4 ;  /* 0x008000000b047824 */ /* 0x000fce00078e0204 */
.L_x_87:
[----:B------:R-:W-:Y:S05]  /*5110*/  BSYNC.RECONVERGENT B3 ;  /* 0x0000000000037941 */ /* 0x000fea0003800200 */
.L_x_84:
[----:B------:R-:W-:Y:S05]  /*5120*/  BRA `(.L_x_88) ;  /* 0x0000000000207947 */ /* 0x000fea0003800000 */
.L_x_83:
[----:B------:R-:W-:-:S04]  /*5130*/  LOP3.LUT R4, R4, 0x80000000, R9, 0x48, !PT ;  /* 0x8000000004047812 */ /* 0x000fc800078e4809 */
[----:B------:R-:W-:Y:S01]  /*5140*/  LOP3.LUT R4, R4, 0x7f800000, RZ, 0xfc, !PT ;  /* 0x7f80000004047812 */ /* 0x000fe200078efcff */
[----:B------:R-:W-:Y:S06]  /*5150*/  BRA `(.L_x_88) ;  /* 0x0000000000147947 */ /* 0x000fec0003800000 */
.L_x_82:
[----:B------:R-:W-:Y:S01]  /*5160*/  LOP3.LUT R4, R4, 0x80000000, R9, 0x48, !PT ;  /* 0x8000000004047812 */ /* 0x000fe200078e4809 */
[----:B------:R-:W-:Y:S06]  /*5170*/  BRA `(.L_x_88) ;  /* 0x00000000000c7947 */ /* 0x000fec0003800000 */
.L_x_81:
[----:B------:R-:W0:Y:S01]  /*5180*/  MUFU.RSQ R4, -QNAN ;  /* 0xffc0000000047908 */ /* 0x000e220000001400 */
[----:B------:R-:W-:Y:S05]  /*5190*/  BRA `(.L_x_88) ;  /* 0x0000000000047947 */ /* 0x000fea0003800000 */
.L_x_80:
[----:B------:R-:W-:-:S07]  /*51a0*/  FADD.FTZ R4, R7, R22 ;  /* 0x0000001607047221 */ /* 0x000fce0000010000 */
.L_x_88:
[----:B------:R-:W-:Y:S05]  /*51b0*/  BSYNC.RECONVERGENT B2 ;  /* 0x0000000000027941 */ /* 0x000fea0003800200 */
.L_x_78:
[----:B------:R-:W-:Y:S01]  /*51c0*/  HFMA2 R5, -RZ, RZ, 0, 0 ;  /* 0x00000000ff057431 */ /* 0x000fe200000001ff */
[----:B0-----:R-:W-:Y:S01]  /*51d0*/  MOV R15, R4 ;  /* 0x00000004000f7202 */ /* 0x001fe20000000f00 */
[----:B------:R-:W-:-:S04]  /*51e0*/  IMAD.MOV.U32 R4, RZ, RZ, R6 ;  /* 0x000000ffff047224 */ /* 0x000fc800078e0006 */
[----:B------:R-:W-:Y:S05]  /*51f0*/  RET.REL.NODEC R4 `(_Z27flash_attention_forward_f32PKfS0_S0_PfS1_iiiiifb) ;  /* 0xffffffac04807950 */ /* 0x000fea0003c3ffff */
.L_x_89:
[----:B------:R-:W-:-:S00]  /*5200*/  BRA `(.L_x_89) ;  /* 0xfffffffc00fc7947 */ /* 0x000fc0000383ffff */
[----:B------:R-:W-:-:S00]  /*5210*/  NOP ;  /* 0x0000000000007918 */ /* 0x000fc00000000000 */
        /* <DEDUP_REMOVED lines=14> */
.L_x_91:


//--------------------- .nv.shared._Z27flash_attention_forward_f32PKfS0_S0_PfS1_iiiiifb --------------------------
	.section	.nv.shared._Z27flash_attention_forward_f32PKfS0_S0_PfS1_iiiiifb,"aw",@nobits
	.sectionflags	@""
	.align	16
	.zero		1024


//--------------------- .nv.shared.reserved.0     --------------------------
	.section	.nv.shared.reserved.0,"aw",@nobits
	.weak		__nv_reservedSMEM_offset_0_alias
	.size		__nv_reservedSMEM_offset_0_alias, 0, 64
	.other		__nv_reservedSMEM_offset_0_alias,@"STO_CUDA_RESERVED_SHARED STV_DEFAULT"
__nv_reservedSMEM_offset_0_alias:
	.zero		0
	.zero		64


//--------------------- .nv.constant0._Z27flash_attention_forward_f32PKfS0_S0_PfS1_iiiiifb --------------------------
	.section	.nv.constant0._Z27flash_attention_forward_f32PKfS0_S0_PfS1_iiiiifb,"a",@progbits
	.sectionflags	@""
	.align	4
.nv.constant0._Z27flash_attention_forward_f32PKfS0_S0_PfS1_iiiiifb:
	.zero		961


//--------------------- SYMBOLS --------------------------

	.type		.nv.reservedSmem.offset0,@object
	.size		.nv.reservedSmem.offset0,0x4
	.type		.nv.reservedSmem.cap,@object
	.size		.nv.reservedSmem.cap,0x4
